//
// Generated by NVIDIA NVVM Compiler
//
// Compiler Build ID: CL-36424714
// Cuda compilation tools, release 13.0, V13.0.88
// Based on NVVM 20.0.0
//

.version 9.0
.target sm_100
.address_size 64

	// .globl	_Z20max_unit_kernel_AB_4PiS_S_S_S_S_S_i
.extern .func  (.param .b32 func_retval0) vprintf
(
	.param .b64 vprintf_param_0,
	.param .b64 vprintf_param_1
)
;
// _ZZ12cas_kernel_4PiiE4temp has been demoted
.global .align 1 .b8 $str[29] = {105, 58, 32, 37, 100, 44, 32, 65, 91, 37, 100, 93, 58, 32, 37, 100, 44, 32, 66, 91, 37, 100, 93, 58, 32, 37, 100, 10};
.global .align 1 .b8 $str$1[83] = {66, 108, 111, 99, 107, 58, 37, 100, 32, 84, 104, 114, 101, 97, 100, 58, 37, 100, 32, 67, 65, 83, 50, 32, 115, 119, 97, 112, 32, 116, 101, 109, 112, 91, 37, 100, 93, 32, 61, 32, 37, 100, 44, 32, 116, 101, 109, 112, 91, 37, 100, 93, 32, 61, 32, 37, 100, 32, 97, 114, 101, 32, 103, 111, 105, 110, 103, 32, 116, 111, 32, 98, 101, 32, 115, 119, 97, 112, 112, 101, 100, 10};
.global .align 1 .b8 $str$2[83] = {66, 108, 111, 99, 107, 58, 37, 100, 32, 84, 104, 114, 101, 97, 100, 58, 37, 100, 32, 67, 65, 83, 49, 32, 115, 119, 97, 112, 32, 116, 101, 109, 112, 91, 37, 100, 93, 32, 61, 32, 37, 100, 44, 32, 116, 101, 109, 112, 91, 37, 100, 93, 32, 61, 32, 37, 100, 32, 97, 114, 101, 32, 103, 111, 105, 110, 103, 32, 116, 111, 32, 98, 101, 32, 115, 119, 97, 112, 112, 101, 100, 10};

.visible .entry _Z20max_unit_kernel_AB_4PiS_S_S_S_S_S_i(
	.param .u64 .ptr .align 1 _Z20max_unit_kernel_AB_4PiS_S_S_S_S_S_i_param_0,
	.param .u64 .ptr .align 1 _Z20max_unit_kernel_AB_4PiS_S_S_S_S_S_i_param_1,
	.param .u64 .ptr .align 1 _Z20max_unit_kernel_AB_4PiS_S_S_S_S_S_i_param_2,
	.param .u64 .ptr .align 1 _Z20max_unit_kernel_AB_4PiS_S_S_S_S_S_i_param_3,
	.param .u64 .ptr .align 1 _Z20max_unit_kernel_AB_4PiS_S_S_S_S_S_i_param_4,
	.param .u64 .ptr .align 1 _Z20max_unit_kernel_AB_4PiS_S_S_S_S_S_i_param_5,
	.param .u64 .ptr .align 1 _Z20max_unit_kernel_AB_4PiS_S_S_S_S_S_i_param_6,
	.param .u32 _Z20max_unit_kernel_AB_4PiS_S_S_S_S_S_i_param_7
)
{
	.local .align 8 .b8 	__local_depot0[24];
	.reg .b64 	%SP;
	.reg .b64 	%SPL;
	.reg .pred 	%p<32>;
	.reg .b32 	%r<105>;
	.reg .b64 	%rd<98>;

	mov.u64 	%SPL, __local_depot0;
	cvta.local.u64 	%SP, %SPL;
	ld.param.u64 	%rd19, [_Z20max_unit_kernel_AB_4PiS_S_S_S_S_S_i_param_0];
	ld.param.u64 	%rd20, [_Z20max_unit_kernel_AB_4PiS_S_S_S_S_S_i_param_1];
	ld.param.u64 	%rd16, [_Z20max_unit_kernel_AB_4PiS_S_S_S_S_S_i_param_2];
	ld.param.u64 	%rd21, [_Z20max_unit_kernel_AB_4PiS_S_S_S_S_S_i_param_3];
	ld.param.u64 	%rd22, [_Z20max_unit_kernel_AB_4PiS_S_S_S_S_S_i_param_4];
	ld.param.u64 	%rd17, [_Z20max_unit_kernel_AB_4PiS_S_S_S_S_S_i_param_5];
	ld.param.u64 	%rd18, [_Z20max_unit_kernel_AB_4PiS_S_S_S_S_S_i_param_6];
	ld.param.u32 	%r41, [_Z20max_unit_kernel_AB_4PiS_S_S_S_S_S_i_param_7];
	cvta.to.global.u64 	%rd1, %rd16;
	cvta.to.global.u64 	%rd2, %rd20;
	cvta.to.global.u64 	%rd3, %rd19;
	cvta.to.global.u64 	%rd4, %rd22;
	cvta.to.global.u64 	%rd5, %rd21;
	mov.u32 	%r1, %tid.x;
	shl.b32 	%r2, %r41, 1;
	setp.lt.s32 	%p1, %r41, 1;
	@%p1 bra 	$L__BB0_48;
	cvta.to.global.u64 	%rd23, %rd17;
	cvta.to.global.u64 	%rd24, %rd18;
	mul.wide.u32 	%rd25, %r1, 4;
	add.s64 	%rd6, %rd23, %rd25;
	add.s64 	%rd7, %rd24, %rd25;
	max.s32 	%r43, %r2, 4;
	add.s32 	%r3, %r43, -1;
	setp.lt.s32 	%p2, %r2, 5;
	mov.b32 	%r102, 0;
	@%p2 bra 	$L__BB0_33;
	shr.u32 	%r45, %r3, 2;
	add.s32 	%r46, %r45, 1;
	add.s64 	%rd27, %rd25, %rd1;
	add.s64 	%rd97, %rd27, 16;
	and.b32  	%r47, %r46, 2147483646;
	neg.s32 	%r95, %r47;
	mov.b32 	%r97, 4;
	mov.u32 	%r96, %r1;
$L__BB0_3:
	setp.ge.s32 	%p3, %r96, %r2;
	@%p3 bra 	$L__BB0_17;
	ld.global.u32 	%r8, [%rd6];
	ld.global.u32 	%r9, [%rd7];
	setp.ge.s32 	%p4, %r8, %r41;
	@%p4 bra 	$L__BB0_6;
	mul.wide.s32 	%rd28, %r8, 4;
	add.s64 	%rd29, %rd5, %rd28;
	atom.relaxed.global.cas.b32 	%r48, [%rd29], 0, 1;
$L__BB0_6:
	setp.ge.s32 	%p5, %r9, %r41;
	@%p5 bra 	$L__BB0_8;
	mul.wide.s32 	%rd30, %r9, 4;
	add.s64 	%rd31, %rd4, %rd30;
	atom.relaxed.global.cas.b32 	%r49, [%rd31], 0, 1;
$L__BB0_8:
	mul.wide.s32 	%rd32, %r8, 4;
	add.s64 	%rd33, %rd5, %rd32;
	ld.global.u32 	%r50, [%rd33];
	mul.wide.s32 	%rd34, %r9, 4;
	add.s64 	%rd35, %rd4, %rd34;
	ld.global.u32 	%r10, [%rd35];
	setp.ne.s32 	%p6, %r50, 1;
	@%p6 bra 	$L__BB0_13;
	setp.eq.s32 	%p8, %r10, 1;
	@%p8 bra 	$L__BB0_11;
	add.s64 	%rd39, %rd3, %rd32;
	ld.global.u32 	%r98, [%rd39];
	bra.uni 	$L__BB0_12;
$L__BB0_11:
	add.s64 	%rd41, %rd3, %rd32;
	ld.global.u32 	%r98, [%rd41];
	mul.wide.s32 	%rd42, %r9, 4;
	add.s64 	%rd43, %rd2, %rd42;
	ld.global.u32 	%r99, [%rd43];
	setp.lt.s32 	%p9, %r98, %r99;
	@%p9 bra 	$L__BB0_15;
$L__BB0_12:
	st.global.u32 	[%rd97+-16], %r98;
	add.s64 	%rd45, %rd5, %rd32;
	ld.global.u32 	%r51, [%rd45];
	add.s32 	%r52, %r51, 1;
	st.global.u32 	[%rd45], %r52;
	add.s32 	%r53, %r8, 4;
	setp.lt.s32 	%p10, %r53, %r41;
	selp.b32 	%r54, %r53, %r8, %p10;
	st.global.u32 	[%rd6], %r54;
	bra.uni 	$L__BB0_16;
$L__BB0_13:
	setp.ne.s32 	%p7, %r10, 1;
	@%p7 bra 	$L__BB0_16;
	add.s64 	%rd37, %rd2, %rd34;
	ld.global.u32 	%r99, [%rd37];
$L__BB0_15:
	st.global.u32 	[%rd97+-16], %r99;
	add.s64 	%rd47, %rd4, %rd34;
	ld.global.u32 	%r55, [%rd47];
	add.s32 	%r56, %r55, 1;
	st.global.u32 	[%rd47], %r56;
	add.s32 	%r57, %r9, 4;
	setp.lt.s32 	%p11, %r57, %r41;
	selp.b32 	%r58, %r57, %r9, %p11;
	st.global.u32 	[%rd7], %r58;
$L__BB0_16:
	add.s64 	%rd49, %rd3, %rd32;
	ld.global.u32 	%r59, [%rd49];
	mul.wide.s32 	%rd50, %r9, 4;
	add.s64 	%rd51, %rd2, %rd50;
	ld.global.u32 	%r60, [%rd51];
	add.u64 	%rd52, %SP, 0;
	add.u64 	%rd53, %SPL, 0;
	st.local.v2.u32 	[%rd53], {%r1, %r8};
	st.local.v2.u32 	[%rd53+8], {%r59, %r9};
	st.local.u32 	[%rd53+16], %r60;
	mov.u64 	%rd54, $str;
	cvta.global.u64 	%rd55, %rd54;
	{ // callseq 0, 0
	.param .b64 param0;
	st.param.b64 	[param0], %rd55;
	.param .b64 param1;
	st.param.b64 	[param1], %rd52;
	.param .b32 retval0;
	call.uni (retval0), 
	vprintf, 
	(
	param0, 
	param1
	);
	ld.param.b32 	%r61, [retval0];
	} // callseq 0
$L__BB0_17:
	add.s32 	%r63, %r96, 4;
	setp.ge.s32 	%p12, %r63, %r2;
	@%p12 bra 	$L__BB0_31;
	ld.global.u32 	%r17, [%rd6];
	ld.global.u32 	%r18, [%rd7];
	setp.ge.s32 	%p13, %r17, %r41;
	@%p13 bra 	$L__BB0_20;
	mul.wide.s32 	%rd56, %r17, 4;
	add.s64 	%rd57, %rd5, %rd56;
	atom.relaxed.global.cas.b32 	%r64, [%rd57], 0, 1;
$L__BB0_20:
	setp.ge.s32 	%p14, %r18, %r41;
	@%p14 bra 	$L__BB0_22;
	mul.wide.s32 	%rd58, %r18, 4;
	add.s64 	%rd59, %rd4, %rd58;
	atom.relaxed.global.cas.b32 	%r65, [%rd59], 0, 1;
$L__BB0_22:
	mul.wide.s32 	%rd60, %r17, 4;
	add.s64 	%rd61, %rd5, %rd60;
	ld.global.u32 	%r66, [%rd61];
	mul.wide.s32 	%rd62, %r18, 4;
	add.s64 	%rd63, %rd4, %rd62;
	ld.global.u32 	%r19, [%rd63];
	setp.eq.s32 	%p15, %r66, 1;
	@%p15 bra 	$L__BB0_26;
	setp.ne.s32 	%p16, %r19, 1;
	@%p16 bra 	$L__BB0_30;
	add.s64 	%rd65, %rd2, %rd62;
	ld.global.u32 	%r101, [%rd65];
$L__BB0_25:
	st.global.u32 	[%rd97], %r101;
	add.s64 	%rd75, %rd4, %rd62;
	ld.global.u32 	%r71, [%rd75];
	add.s32 	%r72, %r71, 1;
	st.global.u32 	[%rd75], %r72;
	add.s32 	%r73, %r18, 4;
	setp.lt.s32 	%p20, %r73, %r41;
	selp.b32 	%r74, %r73, %r18, %p20;
	st.global.u32 	[%rd7], %r74;
	bra.uni 	$L__BB0_30;
$L__BB0_26:
	setp.eq.s32 	%p17, %r19, 1;
	@%p17 bra 	$L__BB0_28;
	add.s64 	%rd67, %rd3, %rd60;
	ld.global.u32 	%r100, [%rd67];
	bra.uni 	$L__BB0_29;
$L__BB0_28:
	add.s64 	%rd69, %rd3, %rd60;
	ld.global.u32 	%r100, [%rd69];
	mul.wide.s32 	%rd70, %r18, 4;
	add.s64 	%rd71, %rd2, %rd70;
	ld.global.u32 	%r101, [%rd71];
	setp.lt.s32 	%p18, %r100, %r101;
	@%p18 bra 	$L__BB0_25;
$L__BB0_29:
	st.global.u32 	[%rd97], %r100;
	add.s64 	%rd73, %rd5, %rd60;
	ld.global.u32 	%r67, [%rd73];
	add.s32 	%r68, %r67, 1;
	st.global.u32 	[%rd73], %r68;
	add.s32 	%r69, %r17, 4;
	setp.lt.s32 	%p19, %r69, %r41;
	selp.b32 	%r70, %r69, %r17, %p19;
	st.global.u32 	[%rd6], %r70;
$L__BB0_30:
	add.s64 	%rd77, %rd3, %rd60;
	ld.global.u32 	%r75, [%rd77];
	mul.wide.s32 	%rd78, %r18, 4;
	add.s64 	%rd79, %rd2, %rd78;
	ld.global.u32 	%r76, [%rd79];
	add.u64 	%rd80, %SP, 0;
	add.u64 	%rd81, %SPL, 0;
	st.local.v2.u32 	[%rd81], {%r1, %r17};
	st.local.v2.u32 	[%rd81+8], {%r75, %r18};
	st.local.u32 	[%rd81+16], %r76;
	mov.u64 	%rd82, $str;
	cvta.global.u64 	%rd83, %rd82;
	{ // callseq 1, 0
	.param .b64 param0;
	st.param.b64 	[param0], %rd83;
	.param .b64 param1;
	st.param.b64 	[param1], %rd80;
	.param .b32 retval0;
	call.uni (retval0), 
	vprintf, 
	(
	param0, 
	param1
	);
	ld.param.b32 	%r77, [retval0];
	} // callseq 1
$L__BB0_31:
	add.s32 	%r97, %r97, 8;
	add.s32 	%r96, %r96, 8;
	add.s64 	%rd97, %rd97, 32;
	add.s32 	%r95, %r95, 2;
	setp.ne.s32 	%p21, %r95, 0;
	@%p21 bra 	$L__BB0_3;
	add.s32 	%r102, %r97, -4;
$L__BB0_33:
	and.b32  	%r79, %r3, 4;
	setp.ne.s32 	%p22, %r79, 0;
	@%p22 bra 	$L__BB0_48;
	add.s32 	%r31, %r102, %r1;
	setp.ge.s32 	%p23, %r31, %r2;
	@%p23 bra 	$L__BB0_48;
	ld.global.u32 	%r32, [%rd6];
	ld.global.u32 	%r33, [%rd7];
	setp.ge.s32 	%p24, %r32, %r41;
	mul.wide.s32 	%rd84, %r32, 4;
	add.s64 	%rd11, %rd5, %rd84;
	@%p24 bra 	$L__BB0_37;
	atom.relaxed.global.cas.b32 	%r80, [%rd11], 0, 1;
$L__BB0_37:
	setp.ge.s32 	%p25, %r33, %r41;
	mul.wide.s32 	%rd85, %r33, 4;
	add.s64 	%rd12, %rd4, %rd85;
	@%p25 bra 	$L__BB0_39;
	atom.relaxed.global.cas.b32 	%r81, [%rd12], 0, 1;
$L__BB0_39:
	ld.param.u64 	%rd96, [_Z20max_unit_kernel_AB_4PiS_S_S_S_S_S_i_param_2];
	cvta.to.global.u64 	%rd13, %rd96;
	ld.global.u32 	%r82, [%rd11];
	ld.global.u32 	%r34, [%rd12];
	setp.eq.s32 	%p26, %r82, 1;
	add.s64 	%rd14, %rd3, %rd84;
	add.s64 	%rd15, %rd2, %rd85;
	@%p26 bra 	$L__BB0_43;
	setp.ne.s32 	%p27, %r34, 1;
	@%p27 bra 	$L__BB0_47;
	ld.global.u32 	%r104, [%rd15];
$L__BB0_42:
	mul.wide.u32 	%rd90, %r31, 4;
	add.s64 	%rd91, %rd13, %rd90;
	st.global.u32 	[%rd91], %r104;
	ld.global.u32 	%r87, [%rd12];
	add.s32 	%r88, %r87, 1;
	st.global.u32 	[%rd12], %r88;
	add.s32 	%r89, %r33, 4;
	setp.lt.s32 	%p31, %r89, %r41;
	selp.b32 	%r90, %r89, %r33, %p31;
	st.global.u32 	[%rd7], %r90;
	bra.uni 	$L__BB0_47;
$L__BB0_43:
	setp.eq.s32 	%p28, %r34, 1;
	@%p28 bra 	$L__BB0_45;
	ld.global.u32 	%r103, [%rd14];
	bra.uni 	$L__BB0_46;
$L__BB0_45:
	ld.global.u32 	%r103, [%rd14];
	ld.global.u32 	%r104, [%rd15];
	setp.lt.s32 	%p29, %r103, %r104;
	@%p29 bra 	$L__BB0_42;
$L__BB0_46:
	mul.wide.u32 	%rd88, %r31, 4;
	add.s64 	%rd89, %rd13, %rd88;
	st.global.u32 	[%rd89], %r103;
	ld.global.u32 	%r83, [%rd11];
	add.s32 	%r84, %r83, 1;
	st.global.u32 	[%rd11], %r84;
	add.s32 	%r85, %r32, 4;
	setp.lt.s32 	%p30, %r85, %r41;
	selp.b32 	%r86, %r85, %r32, %p30;
	st.global.u32 	[%rd6], %r86;
$L__BB0_47:
	ld.global.u32 	%r91, [%rd14];
	ld.global.u32 	%r92, [%rd15];
	add.u64 	%rd92, %SP, 0;
	add.u64 	%rd93, %SPL, 0;
	st.local.v2.u32 	[%rd93], {%r1, %r32};
	st.local.v2.u32 	[%rd93+8], {%r91, %r33};
	st.local.u32 	[%rd93+16], %r92;
	mov.u64 	%rd94, $str;
	cvta.global.u64 	%rd95, %rd94;
	{ // callseq 2, 0
	.param .b64 param0;
	st.param.b64 	[param0], %rd95;
	.param .b64 param1;
	st.param.b64 	[param1], %rd92;
	.param .b32 retval0;
	call.uni (retval0), 
	vprintf, 
	(
	param0, 
	param1
	);
	ld.param.b32 	%r93, [retval0];
	} // callseq 2
$L__BB0_48:
	ret;

}
	// .globl	_Z12cas_kernel_4Pii
.visible .entry _Z12cas_kernel_4Pii(
	.param .u64 .ptr .align 1 _Z12cas_kernel_4Pii_param_0,
	.param .u32 _Z12cas_kernel_4Pii_param_1
)
{
	.local .align 8 .b8 	__local_depot1[24];
	.reg .b64 	%SP;
	.reg .b64 	%SPL;
	.reg .pred 	%p<13>;
	.reg .b32 	%r<54>;
	.reg .b64 	%rd<13>;
	// demoted variable
	.shared .align 4 .b8 _ZZ12cas_kernel_4PiiE4temp[16];
	mov.u64 	%SPL, __local_depot1;
	cvta.local.u64 	%SP, %SPL;
	ld.param.u64 	%rd4, [_Z12cas_kernel_4Pii_param_0];
	ld.param.u32 	%r29, [_Z12cas_kernel_4Pii_param_1];
	add.u64 	%rd5, %SP, 0;
	add.u64 	%rd1, %SPL, 0;
	mov.u32 	%r30, %ctaid.x;
	mov.u32 	%r31, %ctaid.y;
	mov.u32 	%r1, %nctaid.x;
	mov.u32 	%r32, %nctaid.y;
	mov.u32 	%r33, %ctaid.z;
	mad.lo.s32 	%r34, %r33, %r32, %r31;
	mad.lo.s32 	%r2, %r34, %r1, %r30;
	mov.u32 	%r3, %ntid.x;
	mul.lo.s32 	%r49, %r2, %r3;
	setp.ge.s32 	%p1, %r49, %r29;
	@%p1 bra 	$L__BB1_17;
	mov.u32 	%r5, %tid.x;
	shl.b32 	%r35, %r5, 2;
	mov.u32 	%r36, _ZZ12cas_kernel_4PiiE4temp;
	add.s32 	%r6, %r36, %r35;
	xor.b32  	%r7, %r5, 2;
	and.b32  	%r8, %r5, 2;
	xor.b32  	%r37, %r35, 8;
	add.s32 	%r9, %r36, %r37;
	xor.b32  	%r10, %r5, 1;
	and.b32  	%r11, %r5, 1;
	xor.b32  	%r38, %r35, 4;
	add.s32 	%r12, %r36, %r38;
	mul.lo.s32 	%r13, %r3, %r1;
	cvta.to.global.u64 	%rd2, %rd4;
	mov.u64 	%rd7, $str$1;
	mov.u64 	%rd10, $str$2;
$L__BB1_2:
	add.s32 	%r15, %r49, %r5;
	setp.ge.s32 	%p2, %r15, %r29;
	mul.wide.s32 	%rd6, %r15, 4;
	add.s64 	%rd3, %rd2, %rd6;
	@%p2 bra 	$L__BB1_4;
	ld.global.u32 	%r39, [%rd3];
	st.shared.u32 	[%r6], %r39;
$L__BB1_4:
	setp.ge.u32 	%p3, %r5, %r7;
	bar.sync 	0;
	@%p3 bra 	$L__BB1_9;
	setp.ne.s32 	%p4, %r8, 0;
	@%p4 bra 	$L__BB1_7;
	ld.shared.u32 	%r51, [%r6];
	ld.shared.u32 	%r50, [%r9];
	setp.lt.s32 	%p6, %r51, %r50;
	@%p6 bra 	$L__BB1_8;
	bra.uni 	$L__BB1_9;
$L__BB1_7:
	ld.shared.u32 	%r51, [%r6];
	ld.shared.u32 	%r50, [%r9];
	setp.le.s32 	%p5, %r51, %r50;
	@%p5 bra 	$L__BB1_9;
$L__BB1_8:
	st.local.v2.u32 	[%rd1], {%r2, %r5};
	st.local.v2.u32 	[%rd1+8], {%r5, %r51};
	st.local.v2.u32 	[%rd1+16], {%r7, %r50};
	cvta.global.u64 	%rd8, %rd7;
	{ // callseq 3, 0
	.param .b64 param0;
	st.param.b64 	[param0], %rd8;
	.param .b64 param1;
	st.param.b64 	[param1], %rd5;
	.param .b32 retval0;
	call.uni (retval0), 
	vprintf, 
	(
	param0, 
	param1
	);
	ld.param.b32 	%r40, [retval0];
	} // callseq 3
	ld.shared.u32 	%r42, [%r6];
	ld.shared.u32 	%r43, [%r9];
	st.shared.u32 	[%r6], %r43;
	st.shared.u32 	[%r9], %r42;
$L__BB1_9:
	setp.ge.u32 	%p7, %r5, %r10;
	bar.sync 	0;
	@%p7 bra 	$L__BB1_14;
	setp.ne.s32 	%p8, %r11, 0;
	@%p8 bra 	$L__BB1_12;
	ld.shared.u32 	%r53, [%r6];
	ld.shared.u32 	%r52, [%r12];
	setp.lt.s32 	%p10, %r53, %r52;
	@%p10 bra 	$L__BB1_13;
	bra.uni 	$L__BB1_14;
$L__BB1_12:
	ld.shared.u32 	%r53, [%r6];
	ld.shared.u32 	%r52, [%r12];
	setp.le.s32 	%p9, %r53, %r52;
	@%p9 bra 	$L__BB1_14;
$L__BB1_13:
	st.local.v2.u32 	[%rd1], {%r2, %r5};
	st.local.v2.u32 	[%rd1+8], {%r5, %r53};
	st.local.v2.u32 	[%rd1+16], {%r10, %r52};
	cvta.global.u64 	%rd11, %rd10;
	{ // callseq 4, 0
	.param .b64 param0;
	st.param.b64 	[param0], %rd11;
	.param .b64 param1;
	st.param.b64 	[param1], %rd5;
	.param .b32 retval0;
	call.uni (retval0), 
	vprintf, 
	(
	param0, 
	param1
	);
	ld.param.b32 	%r44, [retval0];
	} // callseq 4
	ld.shared.u32 	%r46, [%r6];
	ld.shared.u32 	%r47, [%r12];
	st.shared.u32 	[%r6], %r47;
	st.shared.u32 	[%r12], %r46;
$L__BB1_14:
	setp.ge.s32 	%p11, %r15, %r29;
	@%p11 bra 	$L__BB1_16;
	ld.shared.u32 	%r48, [%r6];
	st.global.u32 	[%rd3], %r48;
$L__BB1_16:
	add.s32 	%r49, %r49, %r13;
	bar.sync 	0;
	setp.lt.s32 	%p12, %r49, %r29;
	@%p12 bra 	$L__BB1_2;
$L__BB1_17:
	ret;

}


// ===== COMPILED SASS (sm_100) =====

	.target	sm_100

	.elftype	@"ET_EXEC"


//--------------------- .note.nv.tkinfo           --------------------------
	.section	.note.nv.tkinfo,"",@"SHT_NOTE"
	.sectionflags	@"SHF_NOTE_NV_TKINFO"
	.tkinfo
        /*0018*/ 	.word	0x00000002
        /*0030*/ 	.string	""
        /*0030*/ 	.string	"ptxas"
        /*0030*/ 	.string	"Cuda compilation tools, release 13.0, V13.0.88"
        /*0030*/ 	.string	"Build cuda_13.0.r13.0/compiler.36424714_0"
        /*0030*/ 	.string	"-arch sm_100 -m 64 "



//--------------------- .note.nv.cuinfo           --------------------------
	.section	.note.nv.cuinfo,"",@"SHT_NOTE"
	.sectionflags	@"SHF_NOTE_NV_CUINFO"
        /*0018*/ 	.short	0x0002
        /*001a*/ 	.short	0x0064
        /*001c*/ 	.short	0x0082
	.zero		2


//--------------------- .nv.info                  --------------------------
	.section	.nv.info,"",@"SHT_CUDA_INFO"
	.align	4


	//----- nvinfo : EIATTR_REGCOUNT
	.align		4
        /*0000*/ 	.byte	0x04, 0x2f
        /*0002*/ 	.short	(.L_4 - .L_3)
	.align		4
.L_3:
        /*0004*/ 	.word	index@(_Z20max_unit_kernel_AB_4PiS_S_S_S_S_S_i)
        /*0008*/ 	.word	0x00000022


	//----- nvinfo : EIATTR_FRAME_SIZE
	.align		4
.L_4:
        /*000c*/ 	.byte	0x04, 0x11
        /*000e*/ 	.short	(.L_6 - .L_5)
	.align		4
.L_5:
        /*0010*/ 	.word	index@(_Z20max_unit_kernel_AB_4PiS_S_S_S_S_S_i)
        /*0014*/ 	.word	0x00000018


	//----- nvinfo : EIATTR_REGCOUNT
	.align		4
.L_6:
        /*0018*/ 	.byte	0x04, 0x2f
        /*001a*/ 	.short	(.L_8 - .L_7)
	.align		4
.L_7:
        /*001c*/ 	.word	index@(_Z12cas_kernel_4Pii)
        /*0020*/ 	.word	0x0000001e


	//----- nvinfo : EIATTR_FRAME_SIZE
	.align		4
.L_8:
        /*0024*/ 	.byte	0x04, 0x11
        /*0026*/ 	.short	(.L_10 - .L_9)
	.align		4
.L_9:
        /*0028*/ 	.word	index@(_Z12cas_kernel_4Pii)
        /*002c*/ 	.word	0x00000018


	//----- nvinfo : EIATTR_MIN_STACK_SIZE
	.align		4
.L_10:
        /*0030*/ 	.byte	0x04, 0x12
        /*0032*/ 	.short	(.L_12 - .L_11)
	.align		4
.L_11:
        /*0034*/ 	.word	index@(_Z12cas_kernel_4Pii)
        /*0038*/ 	.word	0x00000018


	//----- nvinfo : EIATTR_MIN_STACK_SIZE
	.align		4
.L_12:
        /*003c*/ 	.byte	0x04, 0x12
        /*003e*/ 	.short	(.L_14 - .L_13)
	.align		4
.L_13:
        /*0040*/ 	.word	index@(_Z20max_unit_kernel_AB_4PiS_S_S_S_S_S_i)
        /*0044*/ 	.word	0x00000018
.L_14:


//--------------------- .nv.compat                --------------------------
	.section	.nv.compat,"",@"SHT_CUDA_COMPAT_INFO"
	.align	4
        /*0000*/ 	.byte	0x02, 0x09, 0x00, 0x00, 0x02, 0x02, 0x01, 0x00, 0x02, 0x05, 0x05, 0x00, 0x03, 0x07, 0x01, 0x01
        /*0010*/ 	.byte	0x02, 0x03, 0x00, 0x00, 0x02, 0x06, 0x01, 0x00, 0x04, 0x0b, 0x08, 0x00, 0x09, 0x00, 0x00, 0x00
        /*0020*/ 	.byte	0x00, 0x00, 0x00, 0x00


//--------------------- .nv.info._Z12cas_kernel_4Pii --------------------------
	.section	.nv.info._Z12cas_kernel_4Pii,"",@"SHT_CUDA_INFO"
	.sectionflags	@""
	.align	4


	//----- nvinfo : EIATTR_CUDA_API_VERSION
	.align		4
        /*0000*/ 	.byte	0x04, 0x37
        /*0002*/ 	.short	(.L_16 - .L_15)
.L_15:
        /*0004*/ 	.word	0x00000082


	//----- nvinfo : EIATTR_KPARAM_INFO
	.align		4
.L_16:
        /*0008*/ 	.byte	0x04, 0x17
        /*000a*/ 	.short	(.L_18 - .L_17)
.L_17:
        /*000c*/ 	.word	0x00000000
        /*0010*/ 	.short	0x0001
        /*0012*/ 	.short	0x0008
        /*0014*/ 	.byte	0x00, 0xf0, 0x11, 0x00


	//----- nvinfo : EIATTR_KPARAM_INFO
	.align		4
.L_18:
        /*0018*/ 	.byte	0x04, 0x17
        /*001a*/ 	.short	(.L_20 - .L_19)
.L_19:
        /*001c*/ 	.word	0x00000000
        /*0020*/ 	.short	0x0000
        /*0022*/ 	.short	0x0000
        /*0024*/ 	.byte	0x00, 0xf5, 0x21, 0x00


	//----- nvinfo : EIATTR_SPARSE_MMA_MASK
	.align		4
.L_20:
        /*0028*/ 	.byte	0x03, 0x50
        /*002a*/ 	.short	0x0000


	//----- nvinfo : EIATTR_MAXREG_COUNT
	.align		4
        /*002c*/ 	.byte	0x03, 0x1b
        /*002e*/ 	.short	0x00ff


	//----- nvinfo : EIATTR_NUM_BARRIERS
	.align		4
        /*0030*/ 	.byte	0x02, 0x4c
        /*0032*/ 	.byte	0x01
	.zero		1


	//----- nvinfo : EIATTR_EXTERNS
	.align		4
        /*0034*/ 	.byte	0x04, 0x0f
        /*0036*/ 	.short	(.L_22 - .L_21)


	//   ....[0]....
	.align		4
.L_21:
        /*0038*/ 	.word	index@(vprintf)


	//----- nvinfo : EIATTR_MERCURY_ISA_VERSION
	.align		4
.L_22:
        /*003c*/ 	.byte	0x03, 0x5f
        /*003e*/ 	.short	0x0101


	//----- nvinfo : EIATTR_VRC_CTA_INIT_COUNT
	.align		4
        /*0040*/ 	.byte	0x02, 0x4a
	.zero		1
	.zero		1


	//----- nvinfo : EIATTR_SYSCALL_OFFSETS
	.align		4
        /*0044*/ 	.byte	0x04, 0x46
        /*0046*/ 	.short	(.L_24 - .L_23)


	//   ....[0]....
.L_23:
        /*0048*/ 	.word	0x00000480


	//   ....[1]....
        /*004c*/ 	.word	0x000006e0


	//----- nvinfo : EIATTR_EXIT_INSTR_OFFSETS
	.align		4
.L_24:
        /*0050*/ 	.byte	0x04, 0x1c
        /*0052*/ 	.short	(.L_26 - .L_25)


	//   ....[0]....
.L_25:
        /*0054*/ 	.word	0x00000100


	//   ....[1]....
        /*0058*/ 	.word	0x000007b0


	//----- nvinfo : EIATTR_CRS_STACK_SIZE
	.align		4
.L_26:
        /*005c*/ 	.byte	0x04, 0x1e
        /*005e*/ 	.short	(.L_28 - .L_27)
.L_27:
        /*0060*/ 	.word	0x00000000


	//----- nvinfo : EIATTR_CBANK_PARAM_SIZE
	.align		4
.L_28:
        /*0064*/ 	.byte	0x03, 0x19
        /*0066*/ 	.short	0x000c


	//----- nvinfo : EIATTR_PARAM_CBANK
	.align		4
        /*0068*/ 	.byte	0x04, 0x0a
        /*006a*/ 	.short	(.L_30 - .L_29)
	.align		4
.L_29:
        /*006c*/ 	.word	index@(.nv.constant0._Z12cas_kernel_4Pii)
        /*0070*/ 	.short	0x0380
        /*0072*/ 	.short	0x000c


	//----- nvinfo : EIATTR_SW_WAR
	.align		4
.L_30:
        /*0074*/ 	.byte	0x04, 0x36
        /*0076*/ 	.short	(.L_32 - .L_31)
.L_31:
        /*0078*/ 	.word	0x00000008
.L_32:


//--------------------- .nv.info._Z20max_unit_kernel_AB_4PiS_S_S_S_S_S_i --------------------------
	.section	.nv.info._Z20max_unit_kernel_AB_4PiS_S_S_S_S_S_i,"",@"SHT_CUDA_INFO"
	.sectionflags	@""
	.align	4


	//----- nvinfo : EIATTR_CUDA_API_VERSION
	.align		4
        /*0000*/ 	.byte	0x04, 0x37
        /*0002*/ 	.short	(.L_34 - .L_33)
.L_33:
        /*0004*/ 	.word	0x00000082


	//----- nvinfo : EIATTR_KPARAM_INFO
	.align		4
.L_34:
        /*0008*/ 	.byte	0x04, 0x17
        /*000a*/ 	.short	(.L_36 - .L_35)
.L_35:
        /*000c*/ 	.word	0x00000000
        /*0010*/ 	.short	0x0007
        /*0012*/ 	.short	0x0038
        /*0014*/ 	.byte	0x00, 0xf0, 0x11, 0x00


	//----- nvinfo : EIATTR_KPARAM_INFO
	.align		4
.L_36:
        /*0018*/ 	.byte	0x04, 0x17
        /*001a*/ 	.short	(.L_38 - .L_37)
.L_37:
        /*001c*/ 	.word	0x00000000
        /*0020*/ 	.short	0x0006
        /*0022*/ 	.short	0x0030
        /*0024*/ 	.byte	0x00, 0xf5, 0x21, 0x00


	//----- nvinfo : EIATTR_KPARAM_INFO
	.align		4
.L_38:
        /*0028*/ 	.byte	0x04, 0x17
        /*002a*/ 	.short	(.L_40 - .L_39)
.L_39:
        /*002c*/ 	.word	0x00000000
        /*0030*/ 	.short	0x0005
        /*0032*/ 	.short	0x0028
        /*0034*/ 	.byte	0x00, 0xf5, 0x21, 0x00


	//----- nvinfo : EIATTR_KPARAM_INFO
	.align		4
.L_40:
        /*0038*/ 	.byte	0x04, 0x17
        /*003a*/ 	.short	(.L_42 - .L_41)
.L_41:
        /*003c*/ 	.word	0x00000000
        /*0040*/ 	.short	0x0004
        /*0042*/ 	.short	0x0020
        /*0044*/ 	.byte	0x00, 0xf5, 0x21, 0x00


	//----- nvinfo : EIATTR_KPARAM_INFO
	.align		4
.L_42:
        /*0048*/ 	.byte	0x04, 0x17
        /*004a*/ 	.short	(.L_44 - .L_43)
.L_43:
        /*004c*/ 	.word	0x00000000
        /*0050*/ 	.short	0x0003
        /*0052*/ 	.short	0x0018
        /*0054*/ 	.byte	0x00, 0xf5, 0x21, 0x00


	//----- nvinfo : EIATTR_KPARAM_INFO
	.align		4
.L_44:
        /*0058*/ 	.byte	0x04, 0x17
        /*005a*/ 	.short	(.L_46 - .L_45)
.L_45:
        /*005c*/ 	.word	0x00000000
        /*0060*/ 	.short	0x0002
        /*0062*/ 	.short	0x0010
        /*0064*/ 	.byte	0x00, 0xf5, 0x21, 0x00


	//----- nvinfo : EIATTR_KPARAM_INFO
	.align		4
.L_46:
        /*0068*/ 	.byte	0x04, 0x17
        /*006a*/ 	.short	(.L_48 - .L_47)
.L_47:
        /*006c*/ 	.word	0x00000000
        /*0070*/ 	.short	0x0001
        /*0072*/ 	.short	0x0008
        /*0074*/ 	.byte	0x00, 0xf5, 0x21, 0x00


	//----- nvinfo : EIATTR_KPARAM_INFO
	.align		4
.L_48:
        /*0078*/ 	.byte	0x04, 0x17
        /*007a*/ 	.short	(.L_50 - .L_49)
.L_49:
        /*007c*/ 	.word	0x00000000
        /*0080*/ 	.short	0x0000
        /*0082*/ 	.short	0x0000
        /*0084*/ 	.byte	0x00, 0xf5, 0x21, 0x00


	//----- nvinfo : EIATTR_SPARSE_MMA_MASK
	.align		4
.L_50:
        /*0088*/ 	.byte	0x03, 0x50
        /*008a*/ 	.short	0x0000


	//----- nvinfo : EIATTR_MAXREG_COUNT
	.align		4
        /*008c*/ 	.byte	0x03, 0x1b
        /*008e*/ 	.short	0x00ff


	//----- nvinfo : EIATTR_EXTERNS
	.align		4
        /*0090*/ 	.byte	0x04, 0x0f
        /*0092*/ 	.short	(.L_52 - .L_51)


	//   ....[0]....
	.align		4
.L_51:
        /*0094*/ 	.word	index@(vprintf)


	//----- nvinfo : EIATTR_MERCURY_ISA_VERSION
	.align		4
.L_52:
        /*0098*/ 	.byte	0x03, 0x5f
        /*009a*/ 	.short	0x0101


	//----- nvinfo : EIATTR_VRC_CTA_INIT_COUNT
	.align		4
        /*009c*/ 	.byte	0x02, 0x4a
	.zero		1
	.zero		1


	//----- nvinfo : EIATTR_SYSCALL_OFFSETS
	.align		4
        /*00a0*/ 	.byte	0x04, 0x46
        /*00a2*/ 	.short	(.L_54 - .L_53)


	//   ....[0]....
.L_53:
        /*00a4*/ 	.word	0x000007c0


	//   ....[1]....
        /*00a8*/ 	.word	0x00000d90


	//   ....[2]....
        /*00ac*/ 	.word	0x000013b0


	//----- nvinfo : EIATTR_EXIT_INSTR_OFFSETS
	.align		4
.L_54:
        /*00b0*/ 	.byte	0x04, 0x1c
        /*00b2*/ 	.short	(.L_56 - .L_55)


	//   ....[0]....
.L_55:
        /*00b4*/ 	.word	0x00000060


	//   ....[1]....
        /*00b8*/ 	.word	0x00000e60


	//   ....[2]....
        /*00bc*/ 	.word	0x00000e90


	//   ....[3]....
        /*00c0*/ 	.word	0x000013c0


	//----- nvinfo : EIATTR_CRS_STACK_SIZE
	.align		4
.L_56:
        /*00c4*/ 	.byte	0x04, 0x1e
        /*00c6*/ 	.short	(.L_58 - .L_57)
.L_57:
        /*00c8*/ 	.word	0x00000000


	//----- nvinfo : EIATTR_CBANK_PARAM_SIZE
	.align		4
.L_58:
        /*00cc*/ 	.byte	0x03, 0x19
        /*00ce*/ 	.short	0x003c


	//----- nvinfo : EIATTR_PARAM_CBANK
	.align		4
        /*00d0*/ 	.byte	0x04, 0x0a
        /*00d2*/ 	.short	(.L_60 - .L_59)
	.align		4
.L_59:
        /*00d4*/ 	.word	index@(.nv.constant0._Z20max_unit_kernel_AB_4PiS_S_S_S_S_S_i)
        /*00d8*/ 	.short	0x0380
        /*00da*/ 	.short	0x003c


	//----- nvinfo : EIATTR_SW_WAR
	.align		4
.L_60:
        /*00dc*/ 	.byte	0x04, 0x36
        /*00de*/ 	.short	(.L_62 - .L_61)
.L_61:
        /*00e0*/ 	.word	0x00000008
.L_62:


//--------------------- .nv.callgraph             --------------------------
	.section	.nv.callgraph,"",@"SHT_CUDA_CALLGRAPH"
	.align	4
	.sectionentsize	8
	.align		4
        /*0000*/ 	.word	0x00000000
	.align		4
        /*0004*/ 	.word	0xffffffff
	.align		4
        /*0008*/ 	.word	index@(_Z12cas_kernel_4Pii)
	.align		4
        /*000c*/ 	.word	index@(vprintf)
	.align		4
        /*0010*/ 	.word	index@(_Z20max_unit_kernel_AB_4PiS_S_S_S_S_S_i)
	.align		4
        /*0014*/ 	.word	index@(vprintf)
	.align		4
        /*0018*/ 	.word	0x00000000
	.align		4
        /*001c*/ 	.word	0xfffffffe
	.align		4
        /*0020*/ 	.word	0x00000000
	.align		4
        /*0024*/ 	.word	0xfffffffd
	.align		4
        /*0028*/ 	.word	0x00000000
	.align		4
        /*002c*/ 	.word	0xfffffffc


//--------------------- .nv.constant4             --------------------------
	.section	.nv.constant4,"a",@progbits
	.align	8
	.align		8
.nv.constant4:
        /*0000*/ 	.dword	vprintf
	.align		8
        /*0008*/ 	.dword	$str
	.align		8
        /*0010*/ 	.dword	$str$1
	.align		8
        /*0018*/ 	.dword	$str$2


//--------------------- .text._Z12cas_kernel_4Pii --------------------------
	.section	.text._Z12cas_kernel_4Pii,"ax",@progbits
	.align	128
        .global         _Z12cas_kernel_4Pii
        .type           _Z12cas_kernel_4Pii,@function
        .size           _Z12cas_kernel_4Pii,(.L_x_56 - _Z12cas_kernel_4Pii)
        .other          _Z12cas_kernel_4Pii,@"STO_CUDA_ENTRY STV_DEFAULT"
_Z12cas_kernel_4Pii:
.text._Z12cas_kernel_4Pii:
[----:B------:R-:W0:Y:S08]  /*0000*/  LDC R1, c[0x0][0x37c] ;  /* 0x0000df00ff017b82 */ /* 0x000e300000000800 */
[----:B------:R-:W-:Y:S01]  /*0010*/  S2UR UR4, SR_CTAID.Y ;  /* 0x00000000000479c3 */ /* 0x000fe20000002600 */
[----:B------:R-:W1:Y:S01]  /*0020*/  LDCU UR6, c[0x0][0x2fc] ;  /* 0x00005f80ff0677ac */ /* 0x000e620008000800 */
[----:B0-----:R-:W-:Y:S01]  /*0030*/  VIADD R1, R1, 0xffffffe8 ;  /* 0xffffffe801017836 */ /* 0x001fe20000000000 */
[----:B------:R-:W0:Y:S04]  /*0040*/  LDCU UR41, c[0x0][0x370] ;  /* 0x00006e00ff2977ac */ /* 0x000e280008000800 */
[----:B------:R-:W-:Y:S01]  /*0050*/  R2UR UR42, R1 ;  /* 0x00000000012a72ca */ /* 0x000fe200000e0000 */
[----:B------:R-:W2:Y:S01]  /*0060*/  S2UR UR7, SR_CTAID.Z ;  /* 0x00000000000779c3 */ /* 0x000ea20000002700 */
[----:B------:R-:W2:Y:S01]  /*0070*/  LDCU UR5, c[0x0][0x374] ;  /* 0x00006e80ff0577ac */ /* 0x000ea20008000800 */
[----:B------:R-:W3:Y:S06]  /*0080*/  LDCU UR8, c[0x0][0x360] ;  /* 0x00006c00ff0877ac */ /* 0x000eec0008000800 */
[----:B------:R-:W0:Y:S01]  /*0090*/  S2UR UR38, SR_CTAID.X ;  /* 0x00000000002679c3 */ /* 0x000e220000002500 */
[----:B------:R-:W4:Y:S01]  /*00a0*/  LDCU UR9, c[0x0][0x388] ;  /* 0x00007100ff0977ac */ /* 0x000f220008000800 */
[----:B--2---:R-:W-:-:S04]  /*00b0*/  UIMAD UR4, UR5, UR7, UR4 ;  /* 0x00000007050472a4 */ /* 0x004fc8000f8e0204 */
[----:B0-----:R-:W-:-:S04]  /*00c0*/  UIMAD UR38, UR4, UR41, UR38 ;  /* 0x00000029042672a4 */ /* 0x001fc8000f8e0226 */
[----:B---3--:R-:W-:-:S04]  /*00d0*/  UIMAD UR4, UR38, UR8, URZ ;  /* 0x00000008260472a4 */ /* 0x008fc8000f8e02ff */
[----:B----4-:R-:W-:-:S06]  /*00e0*/  UISETP.GE.AND UP0, UPT, UR4, UR9, UPT ;  /* 0x000000090400728c */ /* 0x010fcc000bf06270 */
[----:B------:R-:W-:-:S13]  /*00f0*/  PLOP3.LUT P0, PT, PT, PT, UP0, 0x80, 0x8 ;  /* 0x000000000008781c */ /* 0x000fda0003f0f008 */
[----:B-1----:R-:W-:Y:S05]  /*0100*/  @P0 EXIT ;  /* 0x000000000000094d */ /* 0x002fea0003800000 */
[----:B------:R-:W0:Y:S01]  /*0110*/  S2R R19, SR_TID.X ;  /* 0x0000000000137919 */ /* 0x000e220000002100 */
[----:B------:R-:W1:Y:S01]  /*0120*/  S2UR UR40, SR_CgaCtaId ;  /* 0x00000000002879c3 */ /* 0x000e620000008800 */
[----:B------:R-:W2:Y:S01]  /*0130*/  LDCU UR5, c[0x0][0x2f8] ;  /* 0x00005f00ff0577ac */ /* 0x000ea20008000800 */
[----:B------:R-:W3:Y:S01]  /*0140*/  LDCU.64 UR36, c[0x0][0x358] ;  /* 0x00006b00ff2477ac */ /* 0x000ee20008000a00 */
[----:B------:R-:W4:Y:S01]  /*0150*/  LDCU UR45, c[0x0][0x388] ;  /* 0x00007100ff2d77ac */ /* 0x000f220008000800 */
[----:B------:R-:W-:Y:S01]  /*0160*/  UIMAD UR41, UR41, UR8, URZ ;  /* 0x00000008292972a4 */ /* 0x000fe2000f8e02ff */
[----:B------:R-:W-:Y:S01]  /*0170*/  UMOV UR39, UR4 ;  /* 0x0000000400277c82 */ /* 0x000fe20008000000 */
[----:B--2---:R-:W-:-:S03]  /*0180*/  UIADD3 UR42, UP0, UPT, UR42, UR5, URZ ;  /* 0x000000052a2a7290 */ /* 0x004fc6000ff1e0ff */
[----:B------:R-:W-:Y:S01]  /*0190*/  UMOV UR5, 0x400 ;  /* 0x0000040000057882 */ /* 0x000fe20000000000 */
[----:B------:R-:W-:Y:S02]  /*01a0*/  UIADD3.X UR43, UPT, UPT, URZ, UR6, URZ, UP0, !UPT ;  /* 0x00000006ff2b7290 */ /* 0x000fe400087fe4ff */
[----:B-1----:R-:W-:Y:S01]  /*01b0*/  ULEA UR40, UR40, UR5, 0x18 ;  /* 0x0000000528287291 */ /* 0x002fe2000f8ec0ff */
[C---:B0-----:R-:W-:Y:S01]  /*01c0*/  IMAD.SHL.U32 R25, R19.reuse, 0x4, RZ ;  /* 0x0000000413197824 */ /* 0x041fe200078e00ff */
[C---:B------:R-:W-:Y:S02]  /*01d0*/  LOP3.LUT R2, R19.reuse, 0x2, RZ, 0x3c, !PT ;  /* 0x0000000213027812 */ /* 0x040fe400078e3cff */
[----:B------:R-:W-:Y:S02]  /*01e0*/  LOP3.LUT R16, R19, 0x1, RZ, 0x3c, !PT ;  /* 0x0000000113107812 */ /* 0x000fe400078e3cff */
[C---:B------:R-:W-:Y:S02]  /*01f0*/  LOP3.LUT R24, R25.reuse, 0x8, RZ, 0x3c, !PT ;  /* 0x0000000819187812 */ /* 0x040fe400078e3cff */
[----:B---34-:R-:W-:-:S07]  /*0200*/  LOP3.LUT R23, R25, 0x4, RZ, 0x3c, !PT ;  /* 0x0000000419177812 */ /* 0x018fce00078e3cff */
.L_x_12:
[----:B01----:R-:W0:Y:S01]  /*0210*/  LDC.64 R26, c[0x0][0x380] ;  /* 0x0000e000ff1a7b82 */ /* 0x003e220000000a00 */
[----:B------:R-:W-:Y:S01]  /*0220*/  VIADD R22, R19, UR39 ;  /* 0x0000002713167c36 */ /* 0x000fe20008000000 */
[----:B------:R-:W-:Y:S04]  /*0230*/  BSSY.RECONVERGENT B0, `(.L_x_0) ;  /* 0x0000006000007945 */ /* 0x000fe80003800200 */
[C---:B------:R-:W-:Y:S01]  /*0240*/  ISETP.GE.AND P0, PT, R22.reuse, UR45, PT ;  /* 0x0000002d16007c0c */ /* 0x040fe2000bf06270 */
[----:B0-----:R-:W-:-:S12]  /*0250*/  IMAD.WIDE R26, R22, 0x4, R26 ;  /* 0x00000004161a7825 */ /* 0x001fd800078e021a */
[----:B---3--:R-:W-:Y:S05]  /*0260*/  @P0 BRA `(.L_x_1) ;  /* 0x0000000000080947 */ /* 0x008fea0003800000 */
[----:B------:R-:W2:Y:S04]  /*0270*/  LDG.E R0, desc[UR36][R26.64] ;  /* 0x000000241a007981 */ /* 0x000ea8000c1e1900 */
[----:B--2---:R0:W-:Y:S02]  /*0280*/  STS [R25+UR40], R0 ;  /* 0x0000000019007988 */ /* 0x0041e40008000828 */
.L_x_1:
[----:B------:R-:W-:Y:S05]  /*0290*/  BSYNC.RECONVERGENT B0 ;  /* 0x0000000000007941 */ /* 0x000fea0003800200 */
.L_x_0:
[----:B------:R-:W-:Y:S01]  /*02a0*/  BAR.SYNC.DEFER_BLOCKING 0x0 ;  /* 0x0000000000007b1d */ /* 0x000fe20000010000 */
[----:B------:R-:W-:Y:S01]  /*02b0*/  ISETP.GE.U32.AND P0, PT, R19, R2, PT ;  /* 0x000000021300720c */ /* 0x000fe20003f06070 */
[----:B------:R-:W-:-:S04]  /*02c0*/  UIADD3 UR39, UPT, UPT, UR41, UR39, URZ ;  /* 0x0000002729277290 */ /* 0x000fc8000fffe0ff */
[----:B------:R-:W-:-:S04]  /*02d0*/  UISETP.GE.AND UP0, UPT, UR39, UR45, UPT ;  /* 0x0000002d2700728c */ /* 0x000fc8000bf06270 */
[----:B------:R-:W-:-:S04]  /*02e0*/  UP2UR UR44, UPR, URZ, 0x1 ;  /* 0x00000001ff2c7883 */ /* 0x000fc80008000000 */
[----:B------:R-:W-:Y:S08]  /*02f0*/  @P0 BRA `(.L_x_2) ;  /* 0x0000000000740947 */ /* 0x000ff00003800000 */
[----:B------:R-:W-:-:S13]  /*0300*/  LOP3.LUT P0, RZ, R19, 0x2, RZ, 0xc0, !PT ;  /* 0x0000000213ff7812 */ /* 0x000fda000780c0ff */
[----:B------:R-:W-:Y:S05]  /*0310*/  @P0 BRA `(.L_x_3) ;  /* 0x0000000000140947 */ /* 0x000fea0003800000 */
[----:B------:R-:W-:Y:S04]  /*0320*/  LDS R11, [R25+UR40] ;  /* 0x00000028190b7984 */ /* 0x000fe80008000800 */
[----:B------:R-:W1:Y:S02]  /*0330*/  LDS R3, [R24+UR40] ;  /* 0x0000002818037984 */ /* 0x000e640008000800 */
[----:B-1----:R-:W-:-:S13]  /*0340*/  ISETP.GE.AND P0, PT, R11, R3, PT ;  /* 0x000000030b00720c */ /* 0x002fda0003f06270 */
[----:B------:R-:W-:Y:S05]  /*0350*/  @!P0 BRA `(.L_x_4) ;  /* 0x0000000000148947 */ /* 0x000fea0003800000 */
[----:B------:R-:W-:Y:S05]  /*0360*/  BRA `(.L_x_2) ;  /* 0x0000000000587947 */ /* 0x000fea0003800000 */
.L_x_3:
[----:B------:R-:W-:Y:S04]  /*0370*/  LDS R11, [R25+UR40] ;  /* 0x00000028190b7984 */ /* 0x000fe80008000800 */
[----:B------:R-:W1:Y:S02]  /*0380*/  LDS R3, [R24+UR40] ;  /* 0x0000002818037984 */ /* 0x000e640008000800 */
[----:B-1----:R-:W-:-:S13]  /*0390*/  ISETP.GT.AND P0, PT, R11, R3, PT ;  /* 0x000000030b00720c */ /* 0x002fda0003f04270 */
[----:B------:R-:W-:Y:S05]  /*03a0*/  @!P0 BRA `(.L_x_2) ;  /* 0x0000000000488947 */ /* 0x000fea0003800000 */
.L_x_4:
[----:B------:R-:W-:Y:S01]  /*03b0*/  MOV R8, 0x0 ;  /* 0x0000000000087802 */ /* 0x000fe20000000f00 */
[----:B------:R-:W-:Y:S01]  /*03c0*/  IMAD.MOV.U32 R10, RZ, RZ, R19 ;  /* 0x000000ffff0a7224 */ /* 0x000fe200078e0013 */
[----:B------:R1:W-:Y:S01]  /*03d0*/  STL.64 [R1+0x10], R2 ;  /* 0x0000100201007387 */ /* 0x0003e20000100a00 */
[----:B------:R-:W-:Y:S01]  /*03e0*/  IMAD.U32 R18, RZ, RZ, UR38 ;  /* 0x00000026ff127e24 */ /* 0x000fe2000f8e00ff */
[----:B------:R-:W2:Y:S01]  /*03f0*/  LDCU.64 UR4, c[0x4][0x10] ;  /* 0x01000200ff0477ac */ /* 0x000ea20008000a00 */
[----:B------:R-:W-:Y:S01]  /*0400*/  IMAD.U32 R6, RZ, RZ, UR42 ;  /* 0x0000002aff067e24 */ /* 0x000fe2000f8e00ff */
[----:B------:R1:W-:Y:S01]  /*0410*/  STL.64 [R1+0x8], R10 ;  /* 0x0000080a01007387 */ /* 0x0003e20000100a00 */
[----:B------:R-:W3:Y:S01]  /*0420*/  LDC.64 R8, c[0x4][R8] ;  /* 0x0100000008087b82 */ /* 0x000ee20000000a00 */
[----:B------:R-:W-:Y:S02]  /*0430*/  IMAD.U32 R7, RZ, RZ, UR43 ;  /* 0x0000002bff077e24 */ /* 0x000fe4000f8e00ff */
[----:B------:R1:W-:Y:S01]  /*0440*/  STL.64 [R1], R18 ;  /* 0x0000001201007387 */ /* 0x0003e20000100a00 */
[----:B--2---:R-:W-:-:S02]  /*0450*/  IMAD.U32 R4, RZ, RZ, UR4 ;  /* 0x00000004ff047e24 */ /* 0x004fc4000f8e00ff */
[----:B-1----:R-:W-:-:S07]  /*0460*/  IMAD.U32 R5, RZ, RZ, UR5 ;  /* 0x00000005ff057e24 */ /* 0x002fce000f8e00ff */
[----:B------:R-:W-:-:S07]  /*0470*/  LEPC R20, `(.L_x_5) ;  /* 0x000000001014794e */ /* 0x000fce0000000000 */
[----:B0--3--:R-:W-:Y:S05]  /*0480*/  CALL.ABS.NOINC R8 ;  /* 0x0000000008007343 */ /* 0x009fea0003c00000 */
.L_x_5:
[----:B------:R-:W0:Y:S04]  /*0490*/  LDS R0, [R24+UR40] ;  /* 0x0000002818007984 */ /* 0x000e280008000800 */
[----:B------:R-:W1:Y:S04]  /*04a0*/  LDS R3, [R25+UR40] ;  /* 0x0000002819037984 */ /* 0x000e680008000800 */
[----:B0-----:R2:W-:Y:S04]  /*04b0*/  STS [R25+UR40], R0 ;  /* 0x0000000019007988 */ /* 0x0015e80008000828 */
[----:B-1----:R2:W-:Y:S02]  /*04c0*/  STS [R24+UR40], R3 ;  /* 0x0000000318007988 */ /* 0x0025e40008000828 */
.L_x_2:
[----:B------:R-:W-:Y:S01]  /*04d0*/  ISETP.GE.U32.AND P0, PT, R19, R16, PT ;  /* 0x000000101300720c */ /* 0x000fe20003f06070 */
[----:B------:R-:W-:Y:S05]  /*04e0*/  WARPSYNC.ALL ;  /* 0x0000000000007948 */ /* 0x000fea0003800000 */
[----:B------:R-:W-:Y:S06]  /*04f0*/  BAR.SYNC.DEFER_BLOCKING 0x0 ;  /* 0x0000000000007b1d */ /* 0x000fec0000010000 */
[----:B------:R-:W-:Y:S04]  /*0500*/  BSSY.RECONVERGENT B6, `(.L_x_6) ;  /* 0x0000023000067945 */ /* 0x000fe80003800200 */
[----:B------:R-:W-:Y:S05]  /*0510*/  @P0 BRA `(.L_x_7) ;  /* 0x0000000000840947 */ /* 0x000fea0003800000 */
[----:B------:R-:W-:Y:S01]  /*0520*/  LOP3.LUT P0, RZ, R19, 0x1, RZ, 0xc0, !PT ;  /* 0x0000000113ff7812 */ /* 0x000fe2000780c0ff */
[----:B------:R-:W-:-:S12]  /*0530*/  BSSY.RELIABLE B0, `(.L_x_8) ;  /* 0x000000d000007945 */ /* 0x000fd80003800100 */
[----:B------:R-:W-:Y:S05]  /*0540*/  @P0 BRA `(.L_x_9) ;  /* 0x0000000000180947 */ /* 0x000fea0003800000 */
[----:B------:R-:W-:Y:S04]  /*0550*/  LDS R11, [R25+UR40] ;  /* 0x00000028190b7984 */ /* 0x000fe80008000800 */
[----:B------:R-:W1:Y:S02]  /*0560*/  LDS R17, [R23+UR40] ;  /* 0x0000002817117984 */ /* 0x000e640008000800 */
[----:B-1----:R-:W-:-:S13]  /*0570*/  ISETP.GE.AND P0, PT, R11, R17, PT ;  /* 0x000000110b00720c */ /* 0x002fda0003f06270 */
[----:B------:R-:W-:Y:S05]  /*0580*/  @P0 BREAK.RELIABLE B0 ;  /* 0x0000000000000942 */ /* 0x000fea0003800100 */
[----:B------:R-:W-:Y:S05]  /*0590*/  @!P0 BRA `(.L_x_10) ;  /* 0x0000000000188947 */ /* 0x000fea0003800000 */
[----:B------:R-:W-:Y:S05]  /*05a0*/  BRA `(.L_x_7) ;  /* 0x0000000000607947 */ /* 0x000fea0003800000 */
.L_x_9:
[----:B------:R-:W-:Y:S04]  /*05b0*/  LDS R11, [R25+UR40] ;  /* 0x00000028190b7984 */ /* 0x000fe80008000800 */
[----:B------:R-:W1:Y:S02]  /*05c0*/  LDS R17, [R23+UR40] ;  /* 0x0000002817117984 */ /* 0x000e640008000800 */
[----:B-1----:R-:W-:-:S13]  /*05d0*/  ISETP.GT.AND P0, PT, R11, R17, PT ;  /* 0x000000110b00720c */ /* 0x002fda0003f04270 */
[----:B------:R-:W-:Y:S05]  /*05e0*/  @!P0 BREAK.RELIABLE B0 ;  /* 0x0000000000008942 */ /* 0x000fea0003800100 */
[----:B------:R-:W-:Y:S05]  /*05f0*/  @!P0 BRA `(.L_x_7) ;  /* 0x00000000004c8947 */ /* 0x000fea0003800000 */
.L_x_10:
[----:B------:R-:W-:Y:S05]  /*0600*/  BSYNC.RELIABLE B0 ;  /* 0x0000000000007941 */ /* 0x000fea0003800100 */
.L_x_8:
[----:B------:R-:W-:Y:S01]  /*0610*/  MOV R8, 0x0 ;  /* 0x0000000000087802 */ /* 0x000fe20000000f00 */
[----:B------:R-:W-:Y:S01]  /*0620*/  IMAD.U32 R18, RZ, RZ, UR38 ;  /* 0x00000026ff127e24 */ /* 0x000fe2000f8e00ff */
[----:B------:R1:W-:Y:S01]  /*0630*/  STL.64 [R1+0x10], R16 ;  /* 0x0000101001007387 */ /* 0x0003e20000100a00 */
[----:B------:R-:W-:Y:S01]  /*0640*/  IMAD.MOV.U32 R10, RZ, RZ, R19 ;  /* 0x000000ffff0a7224 */ /* 0x000fe200078e0013 */
[----:B------:R-:W3:Y:S01]  /*0650*/  LDCU.64 UR4, c[0x4][0x18] ;  /* 0x01000300ff0477ac */ /* 0x000ee20008000a00 */
[----:B------:R-:W-:Y:S01]  /*0660*/  IMAD.U32 R6, RZ, RZ, UR42 ;  /* 0x0000002aff067e24 */ /* 0x000fe2000f8e00ff */
[----:B------:R1:W-:Y:S01]  /*0670*/  STL.64 [R1], R18 ;  /* 0x0000001201007387 */ /* 0x0003e20000100a00 */
[----:B------:R-:W4:Y:S01]  /*0680*/  LDC.64 R8, c[0x4][R8] ;  /* 0x0100000008087b82 */ /* 0x000f220000000a00 */
[----:B------:R-:W-:Y:S02]  /*0690*/  IMAD.U32 R7, RZ, RZ, UR43 ;  /* 0x0000002bff077e24 */ /* 0x000fe4000f8e00ff */
[----:B------:R1:W-:Y:S01]  /*06a0*/  STL.64 [R1+0x8], R10 ;  /* 0x0000080a01007387 */ /* 0x0003e20000100a00 */
[----:B---3--:R-:W-:-:S02]  /*06b0*/  IMAD.U32 R4, RZ, RZ, UR4 ;  /* 0x00000004ff047e24 */ /* 0x008fc4000f8e00ff */
[----:B-1----:R-:W-:-:S07]  /*06c0*/  IMAD.U32 R5, RZ, RZ, UR5 ;  /* 0x00000005ff057e24 */ /* 0x002fce000f8e00ff */
[----:B------:R-:W-:-:S07]  /*06d0*/  LEPC R20, `(.L_x_11) ;  /* 0x000000001014794e */ /* 0x000fce0000000000 */
[----:B0-2-4-:R-:W-:Y:S05]  /*06e0*/  CALL.ABS.NOINC R8 ;  /* 0x0000000008007343 */ /* 0x015fea0003c00000 */
.L_x_11:
[----:B------:R-:W0:Y:S04]  /*06f0*/  LDS R4, [R23+UR40] ;  /* 0x0000002817047984 */ /* 0x000e280008000800 */
[----:B------:R-:W1:Y:S04]  /*0700*/  LDS R0, [R25+UR40] ;  /* 0x0000002819007984 */ /* 0x000e680008000800 */
[----:B0-----:R3:W-:Y:S04]  /*0710*/  STS [R25+UR40], R4 ;  /* 0x0000000419007988 */ /* 0x0017e80008000828 */
[----:B-1----:R3:W-:Y:S02]  /*0720*/  STS [R23+UR40], R0 ;  /* 0x0000000017007988 */ /* 0x0027e40008000828 */
.L_x_7:
[----:B------:R-:W-:Y:S05]  /*0730*/  BSYNC.RECONVERGENT B6 ;  /* 0x0000000000067941 */ /* 0x000fea0003800200 */
.L_x_6:
[----:B------:R-:W-:Y:S01]  /*0740*/  ISETP.GE.AND P0, PT, R22, UR45, PT ;  /* 0x0000002d16007c0c */ /* 0x000fe2000bf06270 */
[----:B------:R-:W-:Y:S05]  /*0750*/  WARPSYNC.ALL ;  /* 0x0000000000007948 */ /* 0x000fea0003800000 */
[----:B------:R-:W-:-:S07]  /*0760*/  UISETP.NE.AND UP0, UPT, UR44, URZ, UPT ;  /* 0x000000ff2c00728c */ /* 0x000fce000bf05270 */
[----:B--2---:R-:W1:Y:S04]  /*0770*/  @!P0 LDS R3, [R25+UR40] ;  /* 0x0000002819038984 */ /* 0x004e680008000800 */
[----:B-1----:R1:W-:Y:S01]  /*0780*/  @!P0 STG.E desc[UR36][R26.64], R3 ;  /* 0x000000031a008986 */ /* 0x0023e2000c101924 */
[----:B------:R-:W-:Y:S06]  /*0790*/  BAR.SYNC.DEFER_BLOCKING 0x0 ;  /* 0x0000000000007b1d */ /* 0x000fec0000010000 */
[----:B------:R-:W-:Y:S05]  /*07a0*/  BRA.U !UP0, `(.L_x_12) ;  /* 0xfffffff908987547 */ /* 0x000fea000b83ffff */
[----:B------:R-:W-:Y:S05]  /*07b0*/  EXIT ;  /* 0x000000000000794d */ /* 0x000fea0003800000 */
.L_x_13:
[----:B------:R-:W-:-:S00]  /*07c0*/  BRA `(.L_x_13) ;  /* 0xfffffffc00fc7947 */ /* 0x000fc0000383ffff */
[----:B------:R-:W-:-:S00]  /*07d0*/  NOP ;  /* 0x0000000000007918 */ /* 0x000fc00000000000 */
        /* <DEDUP_REMOVED lines=10> */
.L_x_56:


//--------------------- .text._Z20max_unit_kernel_AB_4PiS_S_S_S_S_S_i --------------------------
	.section	.text._Z20max_unit_kernel_AB_4PiS_S_S_S_S_S_i,"ax",@progbits
	.align	128
        .global         _Z20max_unit_kernel_AB_4PiS_S_S_S_S_S_i
        .type           _Z20max_unit_kernel_AB_4PiS_S_S_S_S_S_i,@function
        .size           _Z20max_unit_kernel_AB_4PiS_S_S_S_S_S_i,(.L_x_57 - _Z20max_unit_kernel_AB_4PiS_S_S_S_S_S_i)
        .other          _Z20max_unit_kernel_AB_4PiS_S_S_S_S_S_i,@"STO_CUDA_ENTRY STV_DEFAULT"
_Z20max_unit_kernel_AB_4PiS_S_S_S_S_S_i:
.text._Z20max_unit_kernel_AB_4PiS_S_S_S_S_S_i:
[----:B------:R-:W0:Y:S08]  /*0000*/  LDC R1, c[0x0][0x37c] ;  /* 0x0000df00ff017b82 */ /* 0x000e300000000800 */
[----:B------:R-:W1:Y:S01]  /*0010*/  LDC R22, c[0x0][0x3b8] ;  /* 0x0000ee00ff167b82 */ /* 0x000e620000000800 */
[----:B------:R-:W2:Y:S01]  /*0020*/  LDCU UR4, c[0x0][0x2f8] ;  /* 0x00005f00ff0477ac */ /* 0x000ea20008000800 */
[----:B0-----:R-:W-:-:S05]  /*0030*/  VIADD R1, R1, 0xffffffe8 ;  /* 0xffffffe801017836 */ /* 0x001fca0000000000 */
[----:B--2---:R-:W-:Y:S02]  /*0040*/  IADD3 R19, P1, PT, R1, UR4, RZ ;  /* 0x0000000401137c10 */ /* 0x004fe4000ff3e0ff */
[----:B-1----:R-:W-:-:S13]  /*0050*/  ISETP.GE.AND P0, PT, R22, 0x1, PT ;  /* 0x000000011600780c */ /* 0x002fda0003f06270 */
[----:B------:R-:W-:Y:S05]  /*0060*/  @!P0 EXIT ;  /* 0x000000000000894d */ /* 0x000fea0003800000 */
[----:B------:R-:W0:Y:S01]  /*0070*/  S2R R2, SR_TID.X ;  /* 0x0000000000027919 */ /* 0x000e220000002100 */
[----:B------:R-:W0:Y:S01]  /*0080*/  LDC.64 R30, c[0x0][0x3a8] ;  /* 0x0000ea00ff1e7b82 */ /* 0x000e220000000a00 */
[----:B------:R-:W1:Y:S01]  /*0090*/  LDCU UR4, c[0x0][0x2fc] ;  /* 0x00005f80ff0477ac */ /* 0x000e620008000800 */
[----:B------:R-:W-:Y:S02]  /*00a0*/  IMAD.SHL.U32 R22, R22, 0x2, RZ ;  /* 0x0000000216167824 */ /* 0x000fe400078e00ff */
[----:B------:R-:W-:Y:S01]  /*00b0*/  HFMA2 R15, -RZ, RZ, 0, 0 ;  /* 0x00000000ff0f7431 */ /* 0x000fe200000001ff */
[----:B------:R-:W2:Y:S02]  /*00c0*/  LDCU.64 UR36, c[0x0][0x358] ;  /* 0x00006b00ff2477ac */ /* 0x000ea40008000a00 */
[C---:B------:R-:W-:Y:S01]  /*00d0*/  ISETP.GE.AND P0, PT, R22.reuse, 0x5, PT ;  /* 0x000000051600780c */ /* 0x040fe20003f06270 */
[----:B------:R-:W3:Y:S01]  /*00e0*/  LDC.64 R28, c[0x0][0x3b0] ;  /* 0x0000ec00ff1c7b82 */ /* 0x000ee20000000a00 */
[----:B------:R-:W-:-:S05]  /*00f0*/  VIMNMX R0, PT, PT, R22, 0x4, !PT ;  /* 0x0000000416007848 */ /* 0x000fca0007fe0100 */
[----:B------:R-:W-:Y:S02]  /*0100*/  VIADD R0, R0, 0xffffffff ;  /* 0xffffffff00007836 */ /* 0x000fe40000000000 */
[----:B-1----:R-:W-:Y:S02]  /*0110*/  IMAD.X R18, RZ, RZ, UR4, P1 ;  /* 0x00000004ff127e24 */ /* 0x002fe400088e06ff */
[----:B0-----:R-:W-:-:S04]  /*0120*/  IMAD.WIDE.U32 R30, R2, 0x4, R30 ;  /* 0x00000004021e7825 */ /* 0x001fc800078e001e */
[----:B---3--:R-:W-:Y:S01]  /*0130*/  IMAD.WIDE.U32 R28, R2, 0x4, R28 ;  /* 0x00000004021c7825 */ /* 0x008fe200078e001c */
[----:B--2---:R-:W-:Y:S06]  /*0140*/  @!P0 BRA `(.L_x_14) ;  /* 0x0000000c00388947 */ /* 0x004fec0003800000 */
[----:B------:R-:W0:Y:S01]  /*0150*/  LDC.64 R4, c[0x0][0x390] ;  /* 0x0000e400ff047b82 */ /* 0x000e220000000a00 */
[----:B------:R-:W-:Y:S01]  /*0160*/  LEA.HI R0, R0, 0x1, RZ, 0x1e ;  /* 0x0000000100007811 */ /* 0x000fe200078ff0ff */
[----:B------:R-:W-:Y:S01]  /*0170*/  BSSY B7, `(.L_x_15) ;  /* 0x00000ca000077945 */ /* 0x000fe20003800000 */
[----:B------:R-:W-:Y:S02]  /*0180*/  IMAD.MOV.U32 R23, RZ, RZ, 0x4 ;  /* 0x00000004ff177424 */ /* 0x000fe400078e00ff */
[----:B------:R-:W-:Y:S01]  /*0190*/  LOP3.LUT R0, R0, 0x7ffffffe, RZ, 0xc0, !PT ;  /* 0x7ffffffe00007812 */ /* 0x000fe200078ec0ff */
[----:B------:R-:W-:-:S04]  /*01a0*/  IMAD.MOV.U32 R25, RZ, RZ, R2 ;  /* 0x000000ffff197224 */ /* 0x000fc800078e0002 */
[----:B------:R-:W-:Y:S02]  /*01b0*/  IMAD.MOV R24, RZ, RZ, -R0 ;  /* 0x000000ffff187224 */ /* 0x000fe400078e0a00 */
[----:B0-----:R-:W-:-:S03]  /*01c0*/  IMAD.WIDE.U32 R4, R2, 0x4, R4 ;  /* 0x0000000402047825 */ /* 0x001fc600078e0004 */
[----:B------:R-:W-:-:S04]  /*01d0*/  IADD3 R16, P0, PT, R4, 0x10, RZ ;  /* 0x0000001004107810 */ /* 0x000fc80007f1e0ff */
[----:B------:R-:W-:-:S09]  /*01e0*/  IADD3.X R17, PT, PT, RZ, R5, RZ, P0, !PT ;  /* 0x00000005ff117210 */ /* 0x000fd200007fe4ff */
.L_x_42:
[----:B------:R-:W-:Y:S01]  /*01f0*/  ISETP.GE.AND P0, PT, R25, R22, PT ;  /* 0x000000161900720c */ /* 0x000fe20003f06270 */
[----:B------:R-:W-:Y:S05]  /*0200*/  YIELD ;  /* 0x0000000000007946 */ /* 0x000fea0003800000 */
[----:B------:R-:W-:Y:S01]  /*0210*/  IADD3 R24, PT, PT, R24, 0x2, RZ ;  /* 0x0000000218187810 */ /* 0x000fe20007ffe0ff */
[----:B------:R-:W-:Y:S03]  /*0220*/  BSSY.RECONVERGENT B6, `(.L_x_16) ;  /* 0x000005b000067945 */ /* 0x000fe60003800200 */
[----:B------:R-:W-:-:S04]  /*0230*/  ISETP.NE.AND P1, PT, R24, RZ, PT ;  /* 0x000000ff1800720c */ /* 0x000fc80003f25270 */
[----:B------:R-:W-:Y:S01]  /*0240*/  P2R R26, PR, RZ, 0x2 ;  /* 0x00000002ff1a7803 */ /* 0x000fe20000000000 */
[----:B------:R-:W-:Y:S08]  /*0250*/  @P0 BRA `(.L_x_17) ;  /* 0x00000004005c0947 */ /* 0x000ff00003800000 */
[----:B------:R-:W2:Y:S01]  /*0260*/  LDG.E R3, desc[UR36][R30.64] ;  /* 0x000000241e037981 */ /* 0x000ea2000c1e1900 */
[----:B------:R-:W2:Y:S03]  /*0270*/  LDC R0, c[0x0][0x3b8] ;  /* 0x0000ee00ff007b82 */ /* 0x000ea60000000800 */
[----:B------:R-:W3:Y:S01]  /*0280*/  LDG.E R11, desc[UR36][R28.64] ;  /* 0x000000241c0b7981 */ /* 0x000ee2000c1e1900 */
[----:B------:R-:W-:Y:S04]  /*0290*/  BSSY.RECONVERGENT B0, `(.L_x_18) ;  /* 0x000000b000007945 */ /* 0x000fe80003800200 */
[----:B------:R-:W0:Y:S08]  /*02a0*/  LDC.64 R12, c[0x0][0x398] ;  /* 0x0000e600ff0c7b82 */ /* 0x000e300000000a00 */
[----:B------:R-:W1:Y:S01]  /*02b0*/  LDC.64 R6, c[0x0][0x3a0] ;  /* 0x0000e800ff067b82 */ /* 0x000e620000000a00 */
[CC--:B--2---:R-:W-:Y:S01]  /*02c0*/  ISETP.GE.AND P0, PT, R3.reuse, R0.reuse, PT ;  /* 0x000000000300720c */ /* 0x0c4fe20003f06270 */
[----:B0-----:R-:W-:Y:S01]  /*02d0*/  IMAD.WIDE R8, R3, 0x4, R12 ;  /* 0x0000000403087825 */ /* 0x001fe200078e020c */
[----:B---3--:R-:W-:-:S11]  /*02e0*/  ISETP.GE.AND P1, PT, R11, R0, PT ;  /* 0x000000000b00720c */ /* 0x008fd60003f26270 */
[----:B-1----:R-:W-:Y:S05]  /*02f0*/  @P0 BRA `(.L_x_19) ;  /* 0x0000000000100947 */ /* 0x002fea0003800000 */
[----:B------:R-:W-:-:S04]  /*0300*/  IMAD.WIDE R12, R3, 0x4, R12 ;  /* 0x00000004030c7825 */ /* 0x000fc800078e020c */
[----:B------:R-:W-:Y:S02]  /*0310*/  IMAD.MOV.U32 R5, RZ, RZ, 0x1 ;  /* 0x00000001ff057424 */ /* 0x000fe400078e00ff */
[----:B------:R-:W-:-:S05]  /*0320*/  IMAD.MOV.U32 R4, RZ, RZ, RZ ;  /* 0x000000ffff047224 */ /* 0x000fca00078e00ff */
[----:B------:R0:W5:Y:S02]  /*0330*/  ATOMG.E.CAS.STRONG.GPU PT, RZ, [R12], R4, R5 ;  /* 0x000000040cff73a9 */ /* 0x00016400001ee105 */
.L_x_19:
[----:B------:R-:W-:Y:S05]  /*0340*/  BSYNC.RECONVERGENT B0 ;  /* 0x0000000000007941 */ /* 0x000fea0003800200 */
.L_x_18:
[----:B------:R-:W-:Y:S04]  /*0350*/  BSSY.RECONVERGENT B0, `(.L_x_20) ;  /* 0x0000006000007945 */ /* 0x000fe80003800200 */
[----:B------:R-:W-:Y:S05]  /*0360*/  @P1 BRA `(.L_x_21) ;  /* 0x0000000000101947 */ /* 0x000fea0003800000 */
[----:B0-----:R-:W-:Y:S01]  /*0370*/  IMAD.WIDE R12, R11, 0x4, R6 ;  /* 0x000000040b0c7825 */ /* 0x001fe200078e0206 */
[----:B------:R-:W-:-:S03]  /*0380*/  MOV R5, 0x1 ;  /* 0x0000000100057802 */ /* 0x000fc60000000f00 */
[----:B------:R-:W-:-:S05]  /*0390*/  IMAD.MOV.U32 R4, RZ, RZ, RZ ;  /* 0x000000ffff047224 */ /* 0x000fca00078e00ff */
[----:B------:R1:W5:Y:S02]  /*03a0*/  ATOMG.E.CAS.STRONG.GPU PT, RZ, [R12], R4, R5 ;  /* 0x000000040cff73a9 */ /* 0x00036400001ee105 */
.L_x_21:
[----:B------:R-:W-:Y:S05]  /*03b0*/  BSYNC.RECONVERGENT B0 ;  /* 0x0000000000007941 */ /* 0x000fea0003800200 */
.L_x_20:
[----:B------:R-:W2:Y:S01]  /*03c0*/  LDG.E R10, desc[UR36][R8.64] ;  /* 0x00000024080a7981 */ /* 0x000ea2000c1e1900 */
[----:B01----:R-:W-:-:S05]  /*03d0*/  IMAD.WIDE R4, R11, 0x4, R6 ;  /* 0x000000040b047825 */ /* 0x003fca00078e0206 */
[----:B------:R0:W5:Y:S01]  /*03e0*/  LDG.E R6, desc[UR36][R4.64] ;  /* 0x0000002404067981 */ /* 0x000162000c1e1900 */
[----:B------:R-:W-:Y:S01]  /*03f0*/  BSSY.RECONVERGENT B0, `(.L_x_22) ;  /* 0x000002b000007945 */ /* 0x000fe20003800200 */
[----:B--2---:R-:W-:-:S13]  /*0400*/  ISETP.NE.AND P0, PT, R10, 0x1, PT ;  /* 0x000000010a00780c */ /* 0x004fda0003f05270 */
[----:B0-----:R-:W-:Y:S05]  /*0410*/  @P0 BRA `(.L_x_23) ;  /* 0x00000000006c0947 */ /* 0x001fea0003800000 */
[----:B-----5:R-:W-:Y:S01]  /*0420*/  ISETP.NE.AND P0, PT, R6, 0x1, PT ;  /* 0x000000010600780c */ /* 0x020fe20003f05270 */
[----:B------:R-:W-:-:S12]  /*0430*/  BSSY.RELIABLE B1, `(.L_x_24) ;  /* 0x0000010000017945 */ /* 0x000fd80003800100 */
[----:B------:R-:W-:Y:S05]  /*0440*/  @!P0 BRA `(.L_x_25) ;  /* 0x0000000000108947 */ /* 0x000fea0003800000 */
[----:B------:R-:W0:Y:S02]  /*0450*/  LDC.64 R4, c[0x0][0x380] ;  /* 0x0000e000ff047b82 */ /* 0x000e240000000a00 */
[----:B0-----:R-:W-:-:S06]  /*0460*/  IMAD.WIDE R4, R3, 0x4, R4 ;  /* 0x0000000403047825 */ /* 0x001fcc00078e0204 */
[----:B------:R0:W5:Y:S01]  /*0470*/  LDG.E R5, desc[UR36][R4.64] ;  /* 0x0000002404057981 */ /* 0x000162000c1e1900 */
[----:B------:R-:W-:Y:S05]  /*0480*/  BRA `(.L_x_26) ;  /* 0x0000000000287947 */ /* 0x000fea0003800000 */
.L_x_25:
[----:B------:R-:W0:Y:S08]  /*0490*/  LDC.64 R6, c[0x0][0x380] ;  /* 0x0000e000ff067b82 */ /* 0x000e300000000a00 */
[----:B------:R-:W1:Y:S01]  /*04a0*/  LDC.64 R12, c[0x0][0x388] ;  /* 0x0000e200ff0c7b82 */ /* 0x000e620000000a00 */
[----:B0-----:R-:W-:-:S06]  /*04b0*/  IMAD.WIDE R6, R3, 0x4, R6 ;  /* 0x0000000403067825 */ /* 0x001fcc00078e0206 */
[----:B------:R-:W2:Y:S01]  /*04c0*/  LDG.E R6, desc[UR36][R6.64] ;  /* 0x0000002406067981 */ /* 0x000ea2000c1e1900 */
[----:B-1----:R-:W-:-:S06]  /*04d0*/  IMAD.WIDE R12, R11, 0x4, R12 ;  /* 0x000000040b0c7825 */ /* 0x002fcc00078e020c */
[----:B------:R-:W2:Y:S02]  /*04e0*/  LDG.E R13, desc[UR36][R12.64] ;  /* 0x000000240c0d7981 */ /* 0x000ea4000c1e1900 */
[----:B--2---:R-:W-:-:S13]  /*04f0*/  ISETP.GE.AND P0, PT, R6, R13, PT ;  /* 0x0000000d0600720c */ /* 0x004fda0003f06270 */
[----:B------:R-:W-:Y:S05]  /*0500*/  @!P0 BREAK.RELIABLE B1 ;  /* 0x0000000000018942 */ /* 0x000fea0003800100 */
[----:B------:R-:W-:Y:S05]  /*0510*/  @!P0 BRA `(.L_x_27) ;  /* 0x0000000000408947 */ /* 0x000fea0003800000 */
[----:B------:R-:W-:-:S07]  /*0520*/  IMAD.MOV.U32 R5, RZ, RZ, R6 ;  /* 0x000000ffff057224 */ /* 0x000fce00078e0006 */
.L_x_26:
[----:B------:R-:W-:Y:S05]  /*0530*/  BSYNC.RELIABLE B1 ;  /* 0x0000000000017941 */ /* 0x000fea0003800100 */
.L_x_24:
[----:B-----5:R1:W-:Y:S04]  /*0540*/  STG.E desc[UR36][R16.64+-0x10], R5 ;  /* 0xfffff00510007986 */ /* 0x0203e8000c101924 */
[----:B0-----:R-:W2:Y:S01]  /*0550*/  LDG.E R4, desc[UR36][R8.64] ;  /* 0x0000002408047981 */ /* 0x001ea2000c1e1900 */
[----:B------:R-:W-:-:S04]  /*0560*/  IADD3 R6, PT, PT, R3, 0x4, RZ ;  /* 0x0000000403067810 */ /* 0x000fc80007ffe0ff */
[----:B------:R-:W-:-:S04]  /*0570*/  ISETP.GE.AND P0, PT, R6, R0, PT ;  /* 0x000000000600720c */ /* 0x000fc80003f06270 */
[----:B------:R-:W-:Y:S01]  /*0580*/  SEL R13, R6, R3, !P0 ;  /* 0x00000003060d7207 */ /* 0x000fe20004000000 */
[----:B--2---:R-:W-:-:S05]  /*0590*/  VIADD R7, R4, 0x1 ;  /* 0x0000000104077836 */ /* 0x004fca0000000000 */
[----:B------:R1:W-:Y:S04]  /*05a0*/  STG.E desc[UR36][R8.64], R7 ;  /* 0x0000000708007986 */ /* 0x0003e8000c101924 */
[----:B------:R1:W-:Y:S01]  /*05b0*/  STG.E desc[UR36][R30.64], R13 ;  /* 0x0000000d1e007986 */ /* 0x0003e2000c101924 */
[----:B------:R-:W-:Y:S05]  /*05c0*/  BRA `(.L_x_28) ;  /* 0x0000000000347947 */ /* 0x000fea0003800000 */
.L_x_23:
[----:B-----5:R-:W-:-:S13]  /*05d0*/  ISETP.NE.AND P0, PT, R6, 0x1, PT ;  /* 0x000000010600780c */ /* 0x020fda0003f05270 */
[----:B------:R-:W-:Y:S05]  /*05e0*/  @P0 BRA `(.L_x_28) ;  /* 0x00000000002c0947 */ /* 0x000fea0003800000 */
[----:B------:R-:W0:Y:S02]  /*05f0*/  LDC.64 R6, c[0x0][0x388] ;  /* 0x0000e200ff067b82 */ /* 0x000e240000000a00 */
[----:B0-----:R-:W-:-:S05]  /*0600*/  IMAD.WIDE R6, R11, 0x4, R6 ;  /* 0x000000040b067825 */ /* 0x001fca00078e0206 */
[----:B------:R0:W5:Y:S02]  /*0610*/  LDG.E R13, desc[UR36][R6.64] ;  /* 0x00000024060d7981 */ /* 0x000164000c1e1900 */
.L_x_27:
[----:B-----5:R2:W-:Y:S04]  /*0620*/  STG.E desc[UR36][R16.64+-0x10], R13 ;  /* 0xfffff00d10007986 */ /* 0x0205e8000c101924 */
[----:B0-----:R-:W3:Y:S01]  /*0630*/  LDG.E R6, desc[UR36][R4.64] ;  /* 0x0000002404067981 */ /* 0x001ee2000c1e1900 */
[----:B------:R-:W-:-:S05]  /*0640*/  VIADD R8, R11, 0x4 ;  /* 0x000000040b087836 */ /* 0x000fca0000000000 */
[----:B------:R-:W-:-:S04]  /*0650*/  ISETP.GE.AND P0, PT, R8, R0, PT ;  /* 0x000000000800720c */ /* 0x000fc80003f06270 */
[----:B------:R-:W-:Y:S02]  /*0660*/  SEL R9, R8, R11, !P0 ;  /* 0x0000000b08097207 */ /* 0x000fe40004000000 */
[----:B---3--:R-:W-:-:S05]  /*0670*/  IADD3 R7, PT, PT, R6, 0x1, RZ ;  /* 0x0000000106077810 */ /* 0x008fca0007ffe0ff */
[----:B------:R2:W-:Y:S04]  /*0680*/  STG.E desc[UR36][R4.64], R7 ;  /* 0x0000000704007986 */ /* 0x0005e8000c101924 */
[----:B------:R2:W-:Y:S02]  /*0690*/  STG.E desc[UR36][R28.64], R9 ;  /* 0x000000091c007986 */ /* 0x0005e4000c101924 */
.L_x_28:
[----:B------:R-:W-:Y:S05]  /*06a0*/  BSYNC.RECONVERGENT B0 ;  /* 0x0000000000007941 */ /* 0x000fea0003800200 */
.L_x_22:
[----:B-12---:R-:W0:Y:S08]  /*06b0*/  LDC.64 R12, c[0x0][0x380] ;  /* 0x0000e000ff0c7b82 */ /* 0x006e300000000a00 */
[----:B------:R-:W1:Y:S01]  /*06c0*/  LDC.64 R14, c[0x0][0x388] ;  /* 0x0000e200ff0e7b82 */ /* 0x000e620000000a00 */
[----:B------:R-:W-:Y:S01]  /*06d0*/  MOV R8, 0x0 ;  /* 0x0000000000087802 */ /* 0x000fe20000000f00 */
[----:B------:R-:W2:Y:S01]  /*06e0*/  LDCU.64 UR4, c[0x4][0x8] ;  /* 0x01000100ff0477ac */ /* 0x000ea20008000a00 */
[----:B0-----:R-:W-:-:S05]  /*06f0*/  IMAD.WIDE R12, R3, 0x4, R12 ;  /* 0x00000004030c7825 */ /* 0x001fca00078e020c */
[----:B------:R-:W3:Y:S01]  /*0700*/  LDG.E R10, desc[UR36][R12.64] ;  /* 0x000000240c0a7981 */ /* 0x000ee2000c1e1900 */
[----:B-1----:R-:W-:-:S05]  /*0710*/  IMAD.WIDE R14, R11, 0x4, R14 ;  /* 0x000000040b0e7825 */ /* 0x002fca00078e020e */
[----:B------:R-:W4:Y:S01]  /*0720*/  LDG.E R0, desc[UR36][R14.64] ;  /* 0x000000240e007981 */ /* 0x000f22000c1e1900 */
[----:B------:R-:W0:Y:S03]  /*0730*/  LDC.64 R8, c[0x4][R8] ;  /* 0x0100000008087b82 */ /* 0x000e260000000a00 */
[----:B------:R1:W-:Y:S01]  /*0740*/  STL.64 [R1], R2 ;  /* 0x0000000201007387 */ /* 0x0003e20000100a00 */
[----:B--2---:R-:W-:Y:S01]  /*0750*/  IMAD.U32 R4, RZ, RZ, UR4 ;  /* 0x00000004ff047e24 */ /* 0x004fe2000f8e00ff */
[----:B------:R-:W-:Y:S01]  /*0760*/  MOV R6, R19 ;  /* 0x0000001300067202 */ /* 0x000fe20000000f00 */
[----:B------:R-:W-:Y:S02]  /*0770*/  IMAD.U32 R5, RZ, RZ, UR5 ;  /* 0x00000005ff057e24 */ /* 0x000fe4000f8e00ff */
[----:B------:R-:W-:Y:S01]  /*0780*/  IMAD.MOV.U32 R7, RZ, RZ, R18 ;  /* 0x000000ffff077224 */ /* 0x000fe200078e0012 */
[----:B---3--:R1:W-:Y:S04]  /*0790*/  STL.64 [R1+0x8], R10 ;  /* 0x0000080a01007387 */ /* 0x0083e80000100a00 */
[----:B0---4-:R1:W-:Y:S02]  /*07a0*/  STL [R1+0x10], R0 ;  /* 0x0000100001007387 */ /* 0x0113e40000100800 */
[----:B------:R-:W-:-:S07]  /*07b0*/  LEPC R20, `(.L_x_17) ;  /* 0x000000001014794e */ /* 0x000fce0000000000 */
[----:B-1----:R-:W-:Y:S05]  /*07c0*/  CALL.ABS.NOINC R8 ;  /* 0x0000000008007343 */ /* 0x002fea0003c00000 */
.L_x_17:
[----:B------:R-:W-:Y:S05]  /*07d0*/  BSYNC.RECONVERGENT B6 ;  /* 0x0000000000067941 */ /* 0x000fea0003800200 */
.L_x_16:
[----:B------:R-:W-:Y:S01]  /*07e0*/  VIADD R3, R25, 0x4 ;  /* 0x0000000419037836 */ /* 0x000fe20000000000 */
[----:B------:R-:W-:Y:S04]  /*07f0*/  BSSY.RECONVERGENT B6, `(.L_x_29) ;  /* 0x000005b000067945 */ /* 0x000fe80003800200 */
[----:B------:R-:W-:-:S13]  /*0800*/  ISETP.GE.AND P0, PT, R3, R22, PT ;  /* 0x000000160300720c */ /* 0x000fda0003f06270 */
[----:B------:R-:W-:Y:S05]  /*0810*/  @P0 BRA `(.L_x_30) ;  /* 0x0000000400600947 */ /* 0x000fea0003800000 */
        /* <DEDUP_REMOVED lines=10> */
[----:B------:R-:W-:Y:S02]  /*08c0*/  HFMA2 R5, -RZ, RZ, 0, 5.9604644775390625e-08 ;  /* 0x00000001ff057431 */ /* 0x000fe400000001ff */
[----:B------:R-:W-:-:S04]  /*08d0*/  IMAD.WIDE R8, R3, 0x4, R8 ;  /* 0x0000000403087825 */ /* 0x000fc800078e0208 */
[----:B------:R-:W-:-:S05]  /*08e0*/  IMAD.MOV.U32 R4, RZ, RZ, RZ ;  /* 0x000000ffff047224 */ /* 0x000fca00078e00ff */
[----:B------:R0:W5:Y:S02]  /*08f0*/  ATOMG.E.CAS.STRONG.GPU PT, RZ, [R8], R4, R5 ;  /* 0x0000000408ff73a9 */ /* 0x00016400001ee105 */
.L_x_32:
[----:B------:R-:W-:Y:S05]  /*0900*/  BSYNC.RECONVERGENT B0 ;  /* 0x0000000000007941 */ /* 0x000fea0003800200 */
.L_x_31:
[----:B------:R-:W-:Y:S04]  /*0910*/  BSSY.RECONVERGENT B0, `(.L_x_33) ;  /* 0x0000006000007945 */ /* 0x000fe80003800200 */
[----:B------:R-:W-:Y:S05]  /*0920*/  @P1 BRA `(.L_x_34) ;  /* 0x0000000000101947 */ /* 0x000fea0003800000 */
[----:B0-----:R-:W-:Y:S01]  /*0930*/  IMAD.WIDE R8, R11, 0x4, R12 ;  /* 0x000000040b087825 */ /* 0x001fe200078e020c */
[----:B------:R-:W-:-:S03]  /*0940*/  MOV R4, RZ ;  /* 0x000000ff00047202 */ /* 0x000fc60000000f00 */
[----:B------:R-:W-:-:S05]  /*0950*/  IMAD.MOV.U32 R5, RZ, RZ, 0x1 ;  /* 0x00000001ff057424 */ /* 0x000fca00078e00ff */
[----:B------:R1:W5:Y:S02]  /*0960*/  ATOMG.E.CAS.STRONG.GPU PT, RZ, [R8], R4, R5 ;  /* 0x0000000408ff73a9 */ /* 0x00036400001ee105 */
.L_x_34:
[----:B------:R-:W-:Y:S05]  /*0970*/  BSYNC.RECONVERGENT B0 ;  /* 0x0000000000007941 */ /* 0x000fea0003800200 */
.L_x_33:
[----:B01----:R-:W2:Y:S01]  /*0980*/  LDG.E R5, desc[UR36][R6.64] ;  /* 0x0000002406057981 */ /* 0x003ea2000c1e1900 */
[----:B------:R-:W-:-:S05]  /*0990*/  IMAD.WIDE R12, R11, 0x4, R12 ;  /* 0x000000040b0c7825 */ /* 0x000fca00078e020c */
[----:B------:R0:W5:Y:S01]  /*09a0*/  LDG.E R4, desc[UR36][R12.64] ;  /* 0x000000240c047981 */ /* 0x000162000c1e1900 */
[----:B------:R-:W-:Y:S01]  /*09b0*/  BSSY.RECONVERGENT B0, `(.L_x_35) ;  /* 0x000002c000007945 */ /* 0x000fe20003800200 */
[----:B--2---:R-:W-:-:S13]  /*09c0*/  ISETP.NE.AND P0, PT, R5, 0x1, PT ;  /* 0x000000010500780c */ /* 0x004fda0003f05270 */
[----:B0-----:R-:W-:Y:S05]  /*09d0*/  @!P0 BRA `(.L_x_36) ;  /* 0x0000000000188947 */ /* 0x001fea0003800000 */
[----:B-----5:R-:W-:-:S13]  /*09e0*/  ISETP.NE.AND P0, PT, R4, 0x1, PT ;  /* 0x000000010400780c */ /* 0x020fda0003f05270 */
[----:B------:R-:W-:Y:S05]  /*09f0*/  @P0 BRA `(.L_x_37) ;  /* 0x00000000009c0947 */ /* 0x000fea0003800000 */
[----:B------:R-:W0:Y:S02]  /*0a00*/  LDC.64 R4, c[0x0][0x388] ;  /* 0x0000e200ff047b82 */ /* 0x000e240000000a00 */
[----:B0-----:R-:W-:-:S06]  /*0a10*/  IMAD.WIDE R4, R11, 0x4, R4 ;  /* 0x000000040b047825 */ /* 0x001fcc00078e0204 */
[----:B------:R0:W5:Y:S01]  /*0a20*/  LDG.E R5, desc[UR36][R4.64] ;  /* 0x0000002404057981 */ /* 0x000162000c1e1900 */
[----:B------:R-:W-:Y:S05]  /*0a30*/  BRA `(.L_x_38) ;  /* 0x00000000006c7947 */ /* 0x000fea0003800000 */
.L_x_36:
[----:B-----5:R-:W-:Y:S01]  /*0a40*/  ISETP.NE.AND P0, PT, R4, 0x1, PT ;  /* 0x000000010400780c */ /* 0x020fe20003f05270 */
[----:B------:R-:W-:-:S12]  /*0a50*/  BSSY.RELIABLE B1, `(.L_x_39) ;  /* 0x0000010000017945 */ /* 0x000fd80003800100 */
[----:B------:R-:W-:Y:S05]  /*0a60*/  @!P0 BRA `(.L_x_40) ;  /* 0x0000000000108947 */ /* 0x000fea0003800000 */
[----:B------:R-:W0:Y:S02]  /*0a70*/  LDC.64 R4, c[0x0][0x380] ;  /* 0x0000e000ff047b82 */ /* 0x000e240000000a00 */
[----:B0-----:R-:W-:-:S06]  /*0a80*/  IMAD.WIDE R4, R3, 0x4, R4 ;  /* 0x0000000403047825 */ /* 0x001fcc00078e0204 */
[----:B------:R0:W5:Y:S01]  /*0a90*/  LDG.E R5, desc[UR36][R4.64] ;  /* 0x0000002404057981 */ /* 0x000162000c1e1900 */
[----:B------:R-:W-:Y:S05]  /*0aa0*/  BRA `(.L_x_41) ;  /* 0x0000000000287947 */ /* 0x000fea0003800000 */
.L_x_40:
        /* <DEDUP_REMOVED lines=10> */
.L_x_41:
[----:B------:R-:W-:Y:S05]  /*0b50*/  BSYNC.RELIABLE B1 ;  /* 0x0000000000017941 */ /* 0x000fea0003800100 */
.L_x_39:
[----:B-----5:R1:W-:Y:S04]  /*0b60*/  STG.E desc[UR36][R16.64], R5 ;  /* 0x0000000510007986 */ /* 0x0203e8000c101924 */
[----:B0-----:R-:W2:Y:S01]  /*0b70*/  LDG.E R4, desc[UR36][R6.64] ;  /* 0x0000002406047981 */ /* 0x001ea2000c1e1900 */
[----:B------:R-:W-:-:S05]  /*0b80*/  VIADD R8, R3, 0x4 ;  /* 0x0000000403087836 */ /* 0x000fca0000000000 */
[----:B------:R-:W-:-:S04]  /*0b90*/  ISETP.GE.AND P0, PT, R8, R0, PT ;  /* 0x000000000800720c */ /* 0x000fc80003f06270 */
[----:B------:R-:W-:Y:S02]  /*0ba0*/  SEL R13, R8, R3, !P0 ;  /* 0x00000003080d7207 */ /* 0x000fe40004000000 */
[----:B--2---:R-:W-:-:S05]  /*0bb0*/  IADD3 R9, PT, PT, R4, 0x1, RZ ;  /* 0x0000000104097810 */ /* 0x004fca0007ffe0ff */
[----:B------:R1:W-:Y:S04]  /*0bc0*/  STG.E desc[UR36][R6.64], R9 ;  /* 0x0000000906007986 */ /* 0x0003e8000c101924 */
[----:B------:R1:W-:Y:S01]  /*0bd0*/  STG.E desc[UR36][R30.64], R13 ;  /* 0x0000000d1e007986 */ /* 0x0003e2000c101924 */
[----:B------:R-:W-:Y:S05]  /*0be0*/  BRA `(.L_x_37) ;  /* 0x0000000000207947 */ /* 0x000fea0003800000 */
.L_x_38:
[----:B-----5:R2:W-:Y:S04]  /*0bf0*/  STG.E desc[UR36][R16.64], R5 ;  /* 0x0000000510007986 */ /* 0x0205e8000c101924 */
[----:B0-----:R-:W3:Y:S01]  /*0c00*/  LDG.E R4, desc[UR36][R12.64] ;  /* 0x000000240c047981 */ /* 0x001ee2000c1e1900 */
[----:B------:R-:W-:-:S05]  /*0c10*/  VIADD R6, R11, 0x4 ;  /* 0x000000040b067836 */ /* 0x000fca0000000000 */
[----:B------:R-:W-:-:S04]  /*0c20*/  ISETP.GE.AND P0, PT, R6, R0, PT ;  /* 0x000000000600720c */ /* 0x000fc80003f06270 */
[----:B------:R-:W-:Y:S01]  /*0c30*/  SEL R9, R6, R11, !P0 ;  /* 0x0000000b06097207 */ /* 0x000fe20004000000 */
[----:B---3--:R-:W-:-:S05]  /*0c40*/  VIADD R7, R4, 0x1 ;  /* 0x0000000104077836 */ /* 0x008fca0000000000 */
[----:B------:R2:W-:Y:S04]  /*0c50*/  STG.E desc[UR36][R12.64], R7 ;  /* 0x000000070c007986 */ /* 0x0005e8000c101924 */
[----:B------:R2:W-:Y:S02]  /*0c60*/  STG.E desc[UR36][R28.64], R9 ;  /* 0x000000091c007986 */ /* 0x0005e4000c101924 */
.L_x_37:
[----:B------:R-:W-:Y:S05]  /*0c70*/  BSYNC.RECONVERGENT B0 ;  /* 0x0000000000007941 */ /* 0x000fea0003800200 */
.L_x_35:
[----:B-12---:R-:W0:Y:S08]  /*0c80*/  LDC.64 R12, c[0x0][0x388] ;  /* 0x0000e200ff0c7b82 */ /* 0x006e300000000a00 */
[----:B------:R-:W1:Y:S01]  /*0c90*/  LDC.64 R6, c[0x0][0x380] ;  /* 0x0000e000ff067b82 */ /* 0x000e620000000a00 */
[----:B------:R-:W-:Y:S01]  /*0ca0*/  MOV R8, 0x0 ;  /* 0x0000000000087802 */ /* 0x000fe20000000f00 */
[----:B------:R-:W2:Y:S01]  /*0cb0*/  LDCU.64 UR4, c[0x4][0x8] ;  /* 0x01000100ff0477ac */ /* 0x000ea20008000a00 */
[----:B0-----:R-:W-:-:S06]  /*0cc0*/  IMAD.WIDE R12, R11, 0x4, R12 ;  /* 0x000000040b0c7825 */ /* 0x001fcc00078e020c */
[----:B------:R-:W3:Y:S01]  /*0cd0*/  LDG.E R12, desc[UR36][R12.64] ;  /* 0x000000240c0c7981 */ /* 0x000ee2000c1e1900 */
[----:B-1----:R-:W-:-:S05]  /*0ce0*/  IMAD.WIDE R6, R3, 0x4, R6 ;  /* 0x0000000403067825 */ /* 0x002fca00078e0206 */
[----:B------:R0:W4:Y:S01]  /*0cf0*/  LDG.E R10, desc[UR36][R6.64] ;  /* 0x00000024060a7981 */ /* 0x000122000c1e1900 */
[----:B------:R-:W1:Y:S03]  /*0d00*/  LDC.64 R8, c[0x4][R8] ;  /* 0x0100000008087b82 */ /* 0x000e660000000a00 */
[----:B------:R1:W-:Y:S01]  /*0d10*/  STL.64 [R1], R2 ;  /* 0x0000000201007387 */ /* 0x0003e20000100a00 */
[----:B--2---:R-:W-:Y:S01]  /*0d20*/  MOV R4, UR4 ;  /* 0x0000000400047c02 */ /* 0x004fe20008000f00 */
[----:B------:R-:W-:Y:S02]  /*0d30*/  IMAD.U32 R5, RZ, RZ, UR5 ;  /* 0x00000005ff057e24 */ /* 0x000fe4000f8e00ff */
[----:B0-----:R-:W-:Y:S01]  /*0d40*/  IMAD.MOV.U32 R6, RZ, RZ, R19 ;  /* 0x000000ffff067224 */ /* 0x001fe200078e0013 */
[----:B------:R-:W-:Y:S01]  /*0d50*/  MOV R7, R18 ;  /* 0x0000001200077202 */ /* 0x000fe20000000f00 */
[----:B---3--:R0:W-:Y:S04]  /*0d60*/  STL [R1+0x10], R12 ;  /* 0x0000100c01007387 */ /* 0x0081e80000100800 */
[----:B-1--4-:R0:W-:Y:S02]  /*0d70*/  STL.64 [R1+0x8], R10 ;  /* 0x0000080a01007387 */ /* 0x0121e40000100a00 */
[----:B------:R-:W-:-:S07]  /*0d80*/  LEPC R20, `(.L_x_30) ;  /* 0x000000001014794e */ /* 0x000fce0000000000 */
[----:B0-----:R-:W-:Y:S05]  /*0d90*/  CALL.ABS.NOINC R8 ;  /* 0x0000000008007343 */ /* 0x001fea0003c00000 */
.L_x_30:
[----:B------:R-:W-:Y:S05]  /*0da0*/  BSYNC.RECONVERGENT B6 ;  /* 0x0000000000067941 */ /* 0x000fea0003800200 */
.L_x_29:
[----:B------:R-:W-:Y:S01]  /*0db0*/  ISETP.NE.AND P6, PT, R26, RZ, PT ;  /* 0x000000ff1a00720c */ /* 0x000fe20003fc5270 */
[----:B------:R-:W-:Y:S01]  /*0dc0*/  VIADD R23, R23, 0x8 ;  /* 0x0000000817177836 */ /* 0x000fe20000000000 */
[----:B------:R-:W-:Y:S01]  /*0dd0*/  IADD3 R16, P0, PT, R16, 0x20, RZ ;  /* 0x0000002010107810 */ /* 0x000fe20007f1e0ff */
[----:B------:R-:W-:-:S03]  /*0de0*/  VIADD R25, R25, 0x8 ;  /* 0x0000000819197836 */ /* 0x000fc60000000000 */
[----:B------:R-:W-:-:S07]  /*0df0*/  IADD3.X R17, PT, PT, RZ, R17, RZ, P0, !PT ;  /* 0x00000011ff117210 */ /* 0x000fce00007fe4ff */
[----:B------:R-:W-:Y:S05]  /*0e00*/  @P6 BRA `(.L_x_42) ;  /* 0xfffffff000f86947 */ /* 0x000fea000383ffff */
[----:B------:R-:W-:Y:S05]  /*0e10*/  BSYNC B7 ;  /* 0x0000000000077941 */ /* 0x000fea0003800000 */
.L_x_15:
[----:B------:R-:W-:-:S07]  /*0e20*/  VIADD R15, R23, 0xfffffffc ;  /* 0xfffffffc170f7836 */ /* 0x000fce0000000000 */
.L_x_14:
[----:B------:R-:W-:-:S05]  /*0e30*/  VIMNMX R0, PT, PT, R22, 0x4, !PT ;  /* 0x0000000416007848 */ /* 0x000fca0007fe0100 */
[----:B------:R-:W-:-:S05]  /*0e40*/  VIADD R0, R0, 0xffffffff ;  /* 0xffffffff00007836 */ /* 0x000fca0000000000 */
[----:B------:R-:W-:-:S13]  /*0e50*/  LOP3.LUT P0, RZ, R0, 0x4, RZ, 0xc0, !PT ;  /* 0x0000000400ff7812 */ /* 0x000fda000780c0ff */
[----:B------:R-:W-:Y:S05]  /*0e60*/  @P0 EXIT ;  /* 0x000000000000094d */ /* 0x000fea0003800000 */
[----:B------:R-:W-:-:S04]  /*0e70*/  IADD3 R15, PT, PT, R2, R15, RZ ;  /* 0x0000000f020f7210 */ /* 0x000fc80007ffe0ff */
[----:B------:R-:W-:-:S13]  /*0e80*/  ISETP.GE.AND P0, PT, R15, R22, PT ;  /* 0x000000160f00720c */ /* 0x000fda0003f06270 */
[----:B------:R-:W-:Y:S05]  /*0e90*/  @P0 EXIT ;  /* 0x000000000000094d */ /* 0x000fea0003800000 */
[----:B------:R-:W2:Y:S01]  /*0ea0*/  LDG.E R3, desc[UR36][R30.64] ;  /* 0x000000241e037981 */ /* 0x000ea2000c1e1900 */
[----:B------:R-:W2:Y:S03]  /*0eb0*/  LDC R0, c[0x0][0x3b8] ;  /* 0x0000ee00ff007b82 */ /* 0x000ea60000000800 */
[----:B------:R-:W3:Y:S01]  /*0ec0*/  LDG.E R9, desc[UR36][R28.64] ;  /* 0x000000241c097981 */ /* 0x000ee2000c1e1900 */
[----:B------:R-:W-:Y:S04]  /*0ed0*/  BSSY.RECONVERGENT B0, `(.L_x_43) ;  /* 0x000000b000007945 */ /* 0x000fe80003800200 */
[----:B------:R-:W0:Y:S08]  /*0ee0*/  LDC.64 R4, c[0x0][0x3a0] ;  /* 0x0000e800ff047b82 */ /* 0x000e300000000a00 */
[----:B------:R-:W1:Y:S01]  /*0ef0*/  LDC.64 R12, c[0x0][0x398] ;  /* 0x0000e600ff0c7b82 */ /* 0x000e620000000a00 */
[CC--:B--2---:R-:W-:Y:S01]  /*0f00*/  ISETP.GE.AND P0, PT, R3.reuse, R0.reuse, PT ;  /* 0x000000000300720c */ /* 0x0c4fe20003f06270 */
[----:B-1----:R-:W-:Y:S01]  /*0f10*/  IMAD.WIDE R12, R3, 0x4, R12 ;  /* 0x00000004030c7825 */ /* 0x002fe200078e020c */
[----:B---3--:R-:W-:-:S03]  /*0f20*/  ISETP.GE.AND P1, PT, R9, R0, PT ;  /* 0x000000000900720c */ /* 0x008fc60003f26270 */
[----:B0-----:R-:W-:-:S08]  /*0f30*/  IMAD.WIDE R4, R9, 0x4, R4 ;  /* 0x0000000409047825 */ /* 0x001fd000078e0204 */
[----:B------:R-:W-:Y:S05]  /*0f40*/  @P0 BRA `(.L_x_44) ;  /* 0x00000000000c0947 */ /* 0x000fea0003800000 */
[----:B------:R-:W-:Y:S02]  /*0f50*/  IMAD.MOV.U32 R7, RZ, RZ, 0x1 ;  /* 0x00000001ff077424 */ /* 0x000fe400078e00ff */
[----:B------:R-:W-:-:S05]  /*0f60*/  IMAD.MOV.U32 R6, RZ, RZ, RZ ;  /* 0x000000ffff067224 */ /* 0x000fca00078e00ff */
[----:B------:R0:W5:Y:S02]  /*0f70*/  ATOMG.E.CAS.STRONG.GPU PT, RZ, [R12], R6, R7 ;  /* 0x000000060cff73a9 */ /* 0x00016400001ee107 */
.L_x_44:
[----:B------:R-:W-:Y:S05]  /*0f80*/  BSYNC.RECONVERGENT B0 ;  /* 0x0000000000007941 */ /* 0x000fea0003800200 */
.L_x_43:
[----:B------:R-:W-:Y:S04]  /*0f90*/  BSSY.RECONVERGENT B0, `(.L_x_45) ;  /* 0x0000005000007945 */ /* 0x000fe80003800200 */
[----:B------:R-:W-:Y:S05]  /*0fa0*/  @P1 BRA `(.L_x_46) ;  /* 0x00000000000c1947 */ /* 0x000fea0003800000 */
[----:B0-----:R-:W-:Y:S02]  /*0fb0*/  HFMA2 R7, -RZ, RZ, 0, 5.9604644775390625e-08 ;  /* 0x00000001ff077431 */ /* 0x001fe400000001ff */
[----:B------:R-:W-:-:S05]  /*0fc0*/  IMAD.MOV.U32 R6, RZ, RZ, RZ ;  /* 0x000000ffff067224 */ /* 0x000fca00078e00ff */
[----:B------:R1:W5:Y:S02]  /*0fd0*/  ATOMG.E.CAS.STRONG.GPU PT, RZ, [R4], R6, R7 ;  /* 0x0000000604ff73a9 */ /* 0x00036400001ee107 */
.L_x_46:
[----:B------:R-:W-:Y:S05]  /*0fe0*/  BSYNC.RECONVERGENT B0 ;  /* 0x0000000000007941 */ /* 0x000fea0003800200 */
.L_x_45:
[----:B------:R-:W2:Y:S01]  /*0ff0*/  LDG.E R14, desc[UR36][R12.64] ;  /* 0x000000240c0e7981 */ /* 0x000ea2000c1e1900 */
[----:B01----:R-:W0:Y:S03]  /*1000*/  LDC.64 R6, c[0x0][0x380] ;  /* 0x0000e000ff067b82 */ /* 0x003e260000000a00 */
[----:B------:R1:W5:Y:S01]  /*1010*/  LDG.E R8, desc[UR36][R4.64] ;  /* 0x0000002404087981 */ /* 0x000362000c1e1900 */
[----:B------:R-:W-:Y:S04]  /*1020*/  BSSY.RECONVERGENT B0, `(.L_x_47) ;  /* 0x000002b000007945 */ /* 0x000fe80003800200 */
[----:B------:R-:W3:Y:S01]  /*1030*/  LDC.64 R10, c[0x0][0x388] ;  /* 0x0000e200ff0a7b82 */ /* 0x000ee20000000a00 */
[----:B0-----:R-:W-:-:S04]  /*1040*/  IMAD.WIDE R6, R3, 0x4, R6 ;  /* 0x0000000403067825 */ /* 0x001fc800078e0206 */
[----:B---3--:R-:W-:Y:S01]  /*1050*/  IMAD.WIDE R10, R9, 0x4, R10 ;  /* 0x00000004090a7825 */ /* 0x008fe200078e020a */
[----:B--2---:R-:W-:-:S13]  /*1060*/  ISETP.NE.AND P0, PT, R14, 0x1, PT ;  /* 0x000000010e00780c */ /* 0x004fda0003f05270 */
[----:B-1----:R-:W-:Y:S05]  /*1070*/  @!P0 BRA `(.L_x_48) ;  /* 0x0000000000108947 */ /* 0x002fea0003800000 */
[----:B-----5:R-:W-:-:S13]  /*1080*/  ISETP.NE.AND P0, PT, R8, 0x1, PT ;  /* 0x000000010800780c */ /* 0x020fda0003f05270 */
[----:B------:R-:W-:Y:S05]  /*1090*/  @P0 BRA `(.L_x_49) ;  /* 0x00000000008c0947 */ /* 0x000fea0003800000 */
[----:B------:R0:W5:Y:S01]  /*10a0*/  LDG.E R17, desc[UR36][R10.64] ;  /* 0x000000240a117981 */ /* 0x000162000c1e1900 */
[----:B------:R-:W-:Y:S05]  /*10b0*/  BRA `(.L_x_50) ;  /* 0x00000000005c7947 */ /* 0x000fea0003800000 */
.L_x_48:
[----:B-----5:R-:W-:Y:S01]  /*10c0*/  ISETP.NE.AND P0, PT, R8, 0x1, PT ;  /* 0x000000010800780c */ /* 0x020fe20003f05270 */
[----:B------:R-:W-:-:S12]  /*10d0*/  BSSY.RELIABLE B1, `(.L_x_51) ;  /* 0x000000a000017945 */ /* 0x000fd80003800100 */
[----:B------:R-:W-:Y:S05]  /*10e0*/  @!P0 BRA `(.L_x_52) ;  /* 0x0000000000088947 */ /* 0x000fea0003800000 */
[----:B------:R0:W5:Y:S01]  /*10f0*/  LDG.E R17, desc[UR36][R6.64] ;  /* 0x0000002406117981 */ /* 0x000162000c1e1900 */
[----:B------:R-:W-:Y:S05]  /*1100*/  BRA `(.L_x_53) ;  /* 0x0000000000187947 */ /* 0x000fea0003800000 */
.L_x_52:
[----:B------:R-:W2:Y:S04]  /*1110*/  LDG.E R8, desc[UR36][R6.64] ;  /* 0x0000002406087981 */ /* 0x000ea8000c1e1900 */
[----:B------:R-:W2:Y:S02]  /*1120*/  LDG.E R17, desc[UR36][R10.64] ;  /* 0x000000240a117981 */ /* 0x000ea4000c1e1900 */
[----:B--2---:R-:W-:-:S13]  /*1130*/  ISETP.GE.AND P0, PT, R8, R17, PT ;  /* 0x000000110800720c */ /* 0x004fda0003f06270 */
[----:B------:R-:W-:Y:S05]  /*1140*/  @!P0 BREAK.RELIABLE B1 ;  /* 0x0000000000018942 */ /* 0x000fea0003800100 */
[----:B------:R-:W-:Y:S05]  /*1150*/  @!P0 BRA `(.L_x_50) ;  /* 0x0000000000348947 */ /* 0x000fea0003800000 */
[----:B------:R-:W-:-:S07]  /*1160*/  IMAD.MOV.U32 R17, RZ, RZ, R8 ;  /* 0x000000ffff117224 */ /* 0x000fce00078e0008 */
.L_x_53:
[----:B------:R-:W-:Y:S05]  /*1170*/  BSYNC.RELIABLE B1 ;  /* 0x0000000000017941 */ /* 0x000fea0003800100 */
.L_x_51:
[----:B------:R-:W1:Y:S02]  /*1180*/  LDC.64 R4, c[0x0][0x390] ;  /* 0x0000e400ff047b82 */ /* 0x000e640000000a00 */
[----:B-1----:R-:W-:-:S05]  /*1190*/  IMAD.WIDE.U32 R4, R15, 0x4, R4 ;  /* 0x000000040f047825 */ /* 0x002fca00078e0004 */
[----:B-----5:R2:W-:Y:S04]  /*11a0*/  STG.E desc[UR36][R4.64], R17 ;  /* 0x0000001104007986 */ /* 0x0205e8000c101924 */
[----:B------:R-:W3:Y:S01]  /*11b0*/  LDG.E R8, desc[UR36][R12.64] ;  /* 0x000000240c087981 */ /* 0x000ee2000c1e1900 */
[----:B------:R-:W-:-:S04]  /*11c0*/  IADD3 R14, PT, PT, R3, 0x4, RZ ;  /* 0x00000004030e7810 */ /* 0x000fc80007ffe0ff */
[----:B------:R-:W-:-:S04]  /*11d0*/  ISETP.GE.AND P0, PT, R14, R0, PT ;  /* 0x000000000e00720c */ /* 0x000fc80003f06270 */
[----:B------:R-:W-:Y:S01]  /*11e0*/  SEL R21, R14, R3, !P0 ;  /* 0x000000030e157207 */ /* 0x000fe20004000000 */
[----:B---3--:R-:W-:-:S05]  /*11f0*/  VIADD R15, R8, 0x1 ;  /* 0x00000001080f7836 */ /* 0x008fca0000000000 */
[----:B------:R2:W-:Y:S04]  /*1200*/  STG.E desc[UR36][R12.64], R15 ;  /* 0x0000000f0c007986 */ /* 0x0005e8000c101924 */
[----:B------:R2:W-:Y:S01]  /*1210*/  STG.E desc[UR36][R30.64], R21 ;  /* 0x000000151e007986 */ /* 0x0005e2000c101924 */
[----:B------:R-:W-:Y:S05]  /*1220*/  BRA `(.L_x_49) ;  /* 0x0000000000287947 */ /* 0x000fea0003800000 */
.L_x_50:
[----:B------:R-:W1:Y:S02]  /*1230*/  LDC.64 R12, c[0x0][0x390] ;  /* 0x0000e400ff0c7b82 */ /* 0x000e640000000a00 */
[----:B-1----:R-:W-:-:S05]  /*1240*/  IMAD.WIDE.U32 R12, R15, 0x4, R12 ;  /* 0x000000040f0c7825 */ /* 0x002fca00078e000c */
[----:B-----5:R1:W-:Y:S04]  /*1250*/  STG.E desc[UR36][R12.64], R17 ;  /* 0x000000110c007986 */ /* 0x0203e8000c101924 */
[----:B------:R-:W2:Y:S01]  /*1260*/  LDG.E R8, desc[UR36][R4.64] ;  /* 0x0000002404087981 */ /* 0x000ea2000c1e1900 */
[----:B------:R-:W-:-:S05]  /*1270*/  VIADD R14, R9, 0x4 ;  /* 0x00000004090e7836 */ /* 0x000fca0000000000 */
[----:B------:R-:W-:-:S04]  /*1280*/  ISETP.GE.AND P0, PT, R14, R0, PT ;  /* 0x000000000e00720c */ /* 0x000fc80003f06270 */
[----:B------:R-:W-:Y:S02]  /*1290*/  SEL R21, R14, R9, !P0 ;  /* 0x000000090e157207 */ /* 0x000fe40004000000 */
[----:B--2---:R-:W-:-:S05]  /*12a0*/  IADD3 R15, PT, PT, R8, 0x1, RZ ;  /* 0x00000001080f7810 */ /* 0x004fca0007ffe0ff */
[----:B------:R1:W-:Y:S04]  /*12b0*/  STG.E desc[UR36][R4.64], R15 ;  /* 0x0000000f04007986 */ /* 0x0003e8000c101924 */
[----:B------:R1:W-:Y:S02]  /*12c0*/  STG.E desc[UR36][R28.64], R21 ;  /* 0x000000151c007986 */ /* 0x0003e4000c101924 */
.L_x_49:
[----:B------:R-:W-:Y:S05]  /*12d0*/  BSYNC.RECONVERGENT B0 ;  /* 0x0000000000007941 */ /* 0x000fea0003800200 */
.L_x_47:
[----:B------:R3:W4:Y:S04]  /*12e0*/  LDG.E R8, desc[UR36][R6.64] ;  /* 0x0000002406087981 */ /* 0x000728000c1e1900 */
[----:B0-----:R-:W5:Y:S01]  /*12f0*/  LDG.E R10, desc[UR36][R10.64] ;  /* 0x000000240a0a7981 */ /* 0x001f62000c1e1900 */
[----:B------:R-:W-:Y:S01]  /*1300*/  MOV R0, 0x0 ;  /* 0x0000000000007802 */ /* 0x000fe20000000f00 */
[----:B------:R-:W0:Y:S02]  /*1310*/  LDCU.64 UR4, c[0x4][0x8] ;  /* 0x01000100ff0477ac */ /* 0x000e240008000a00 */
[----:B------:R0:W-:Y:S01]  /*1320*/  STL.64 [R1], R2 ;  /* 0x0000000201007387 */ /* 0x0001e20000100a00 */
[----:B-12---:R1:W2:Y:S01]  /*1330*/  LDC.64 R12, c[0x4][R0] ;  /* 0x01000000000c7b82 */ /* 0x0062a20000000a00 */
[----:B---3--:R-:W-:Y:S01]  /*1340*/  MOV R6, R19 ;  /* 0x0000001300067202 */ /* 0x008fe20000000f00 */
[----:B------:R-:W-:-:S02]  /*1350*/  IMAD.MOV.U32 R7, RZ, RZ, R18 ;  /* 0x000000ffff077224 */ /* 0x000fc400078e0012 */
[----:B0-----:R-:W-:Y:S02]  /*1360*/  IMAD.U32 R4, RZ, RZ, UR4 ;  /* 0x00000004ff047e24 */ /* 0x001fe4000f8e00ff */
[----:B------:R-:W-:Y:S01]  /*1370*/  IMAD.U32 R5, RZ, RZ, UR5 ;  /* 0x00000005ff057e24 */ /* 0x000fe2000f8e00ff */
[----:B----4-:R1:W-:Y:S04]  /*1380*/  STL.64 [R1+0x8], R8 ;  /* 0x0000080801007387 */ /* 0x0103e80000100a00 */
[----:B--2--5:R1:W-:Y:S02]  /*1390*/  STL [R1+0x10], R10 ;  /* 0x0000100a01007387 */ /* 0x0243e40000100800 */
[----:B------:R-:W-:-:S07]  /*13a0*/  LEPC R20, `(.L_x_54) ;  /* 0x000000001014794e */ /* 0x000fce0000000000 */
[----:B-1----:R-:W-:Y:S05]  /*13b0*/  CALL.ABS.NOINC R12 ;  /* 0x000000000c007343 */ /* 0x002fea0003c00000 */
.L_x_54:
[----:B------:R-:W-:Y:S05]  /*13c0*/  EXIT ;  /* 0x000000000000794d */ /* 0x000fea0003800000 */
.L_x_55:
        /* <DEDUP_REMOVED lines=11> */
.L_x_57:


//--------------------- .nv.global.init           --------------------------
	.section	.nv.global.init,"aw",@progbits
.nv.global.init:
	.type		$str,@object
	.size		$str,($str$2 - $str)
$str:
        /*0000*/ 	.byte	0x69, 0x3a, 0x20, 0x25, 0x64, 0x2c, 0x20, 0x41, 0x5b, 0x25, 0x64, 0x5d, 0x3a, 0x20, 0x25, 0x64
        /*0010*/ 	.byte	0x2c, 0x20, 0x42, 0x5b, 0x25, 0x64, 0x5d, 0x3a, 0x20, 0x25, 0x64, 0x0a, 0x00
	.type		$str$2,@object
	.size		$str$2,($str$1 - $str$2)
$str$2:
        /*001d*/ 	.byte	0x42, 0x6c, 0x6f, 0x63, 0x6b, 0x3a, 0x25, 0x64, 0x20, 0x54, 0x68, 0x72, 0x65, 0x61, 0x64, 0x3a
        /*002d*/ 	.byte	0x25, 0x64, 0x20, 0x43, 0x41, 0x53, 0x31, 0x20, 0x73, 0x77, 0x61, 0x70, 0x20, 0x74, 0x65, 0x6d
        /*003d*/ 	.byte	0x70, 0x5b, 0x25, 0x64, 0x5d, 0x20, 0x3d, 0x20, 0x25, 0x64, 0x2c, 0x20, 0x74, 0x65, 0x6d, 0x70
        /*004d*/ 	.byte	0x5b, 0x25, 0x64, 0x5d, 0x20, 0x3d, 0x20, 0x25, 0x64, 0x20, 0x61, 0x72, 0x65, 0x20, 0x67, 0x6f
        /*005d*/ 	.byte	0x69, 0x6e, 0x67, 0x20, 0x74, 0x6f, 0x20, 0x62, 0x65, 0x20, 0x73, 0x77, 0x61, 0x70, 0x70, 0x65
        /*006d*/ 	.byte	0x64, 0x0a, 0x00
	.type		$str$1,@object
	.size		$str$1,(.L_1 - $str$1)
$str$1:
        /*0070*/ 	.byte	0x42, 0x6c, 0x6f, 0x63, 0x6b, 0x3a, 0x25, 0x64, 0x20, 0x54, 0x68, 0x72, 0x65, 0x61, 0x64, 0x3a
        /*0080*/ 	.byte	0x25, 0x64, 0x20, 0x43, 0x41, 0x53, 0x32, 0x20, 0x73, 0x77, 0x61, 0x70, 0x20, 0x74, 0x65, 0x6d
        /*0090*/ 	.byte	0x70, 0x5b, 0x25, 0x64, 0x5d, 0x20, 0x3d, 0x20, 0x25, 0x64, 0x2c, 0x20, 0x74, 0x65, 0x6d, 0x70
        /*00a0*/ 	.byte	0x5b, 0x25, 0x64, 0x5d, 0x20, 0x3d, 0x20, 0x25, 0x64, 0x20, 0x61, 0x72, 0x65, 0x20, 0x67, 0x6f
        /*00b0*/ 	.byte	0x69, 0x6e, 0x67, 0x20, 0x74, 0x6f, 0x20, 0x62, 0x65, 0x20, 0x73, 0x77, 0x61, 0x70, 0x70, 0x65
        /*00c0*/ 	.byte	0x64, 0x0a, 0x00
.L_1:


//--------------------- .nv.shared._Z12cas_kernel_4Pii --------------------------
	.section	.nv.shared._Z12cas_kernel_4Pii,"aw",@nobits
	.sectionflags	@""
	.align	4
.nv.shared._Z12cas_kernel_4Pii:
	.zero		1040


//--------------------- .nv.shared.reserved.0     --------------------------
	.section	.nv.shared.reserved.0,"aw",@nobits
	.weak		__nv_reservedSMEM_offset_0_alias
	.size		__nv_reservedSMEM_offset_0_alias, 0, 64
	.other		__nv_reservedSMEM_offset_0_alias,@"STO_CUDA_RESERVED_SHARED STV_DEFAULT"
__nv_reservedSMEM_offset_0_alias:
	.zero		0
	.zero		64


//--------------------- .nv.constant0._Z12cas_kernel_4Pii --------------------------
	.section	.nv.constant0._Z12cas_kernel_4Pii,"a",@progbits
	.sectionflags	@""
	.align	4
.nv.constant0._Z12cas_kernel_4Pii:
	.zero		908


//--------------------- .nv.constant0._Z20max_unit_kernel_AB_4PiS_S_S_S_S_S_i --------------------------
	.section	.nv.constant0._Z20max_unit_kernel_AB_4PiS_S_S_S_S_S_i,"a",@progbits
	.sectionflags	@""
	.align	4
.nv.constant0._Z20max_unit_kernel_AB_4PiS_S_S_S_S_S_i:
	.zero		956


//--------------------- SYMBOLS --------------------------

	.type		.nv.reservedSmem.offset0,@object
	.size		.nv.reservedSmem.offset0,0x4
	.type		.nv.reservedSmem.cap,@object
	.size		.nv.reservedSmem.cap,0x4
	.type		vprintf,@function
